// auto-generated by cutlass_sweep.gemm — config: {"arch": "sm_90", "cluster_m": 2, "cluster_n": 2, "dtype": "int8", "stages": 4, "tile_k": 32, "tile_m": 256, "tile_n": 128}
#include "cutlass/cutlass.h"
#include "cutlass/gemm/collective/collective_builder.hpp"
#include "cutlass/gemm/device/gemm_universal_adapter.h"
#include "cutlass/gemm/kernel/gemm_universal.hpp"
#include "cutlass/epilogue/collective/collective_builder.hpp"

using ElemA = int8_t;
using ElemB = int8_t;
using ElemCD = int8_t;
using Acc  = int32_t;
using TileShape    = cute::Shape<cute::_256, cute::_128, cute::_32>;
using ClusterShape = cute::Shape<cute::_2, cute::_2, cute::_1>;

using CollectiveEpilogue = typename cutlass::epilogue::collective::CollectiveBuilder<
    cutlass::arch::Sm90, cutlass::arch::OpClassTensorOp,
    TileShape, ClusterShape,
    cutlass::epilogue::collective::EpilogueTileAuto,
    Acc, Acc,
    ElemCD, cutlass::layout::RowMajor, 128 / cutlass::sizeof_bits<ElemCD>::value,
    ElemCD, cutlass::layout::RowMajor, 128 / cutlass::sizeof_bits<ElemCD>::value,
    cutlass::epilogue::collective::EpilogueScheduleAuto
  >::CollectiveOp;

using CollectiveMainloop = typename cutlass::gemm::collective::CollectiveBuilder<
    cutlass::arch::Sm90, cutlass::arch::OpClassTensorOp,
    ElemA, cutlass::layout::RowMajor, 128 / cutlass::sizeof_bits<ElemA>::value,
    ElemB, cutlass::layout::ColumnMajor, 128 / cutlass::sizeof_bits<ElemB>::value,
    Acc,
    TileShape, ClusterShape,
    cutlass::gemm::collective::StageCount<4>,
    cutlass::gemm::collective::KernelScheduleAuto
  >::CollectiveOp;

using GemmKernel = cutlass::gemm::kernel::GemmUniversal<
    cute::Shape<int,int,int,int>,
    CollectiveMainloop,
    CollectiveEpilogue
>;
using Gemm = cutlass::gemm::device::GemmUniversalAdapter<GemmKernel>;

// Force the device kernel symbol into the cubin without needing a host main.
auto* _anchor = &cutlass::device_kernel<GemmKernel>;


// ===== COMPILED SASS (sm_90a) =====

	.target	sm_90a

	.elftype	@"ET_EXEC"


//--------------------- .note.nv.tkinfo           --------------------------
	.section	.note.nv.tkinfo,"",@"SHT_NOTE"
	.sectionflags	@"SHF_NOTE_NV_TKINFO"
	.tkinfo
        /*0018*/ 	.word	0x00000002
        /*0030*/ 	.string	""
        /*0030*/ 	.string	"ptxas"
        /*0030*/ 	.string	"Cuda compilation tools, release 13.0, V13.0.88"
        /*0030*/ 	.string	"Build cuda_13.0.r13.0/compiler.36424714_0"
        /*0030*/ 	.string	"-arch sm_90a -m 64 "



//--------------------- .note.nv.cuinfo           --------------------------
	.section	.note.nv.cuinfo,"",@"SHT_NOTE"
	.sectionflags	@"SHF_NOTE_NV_CUINFO"
        /*0018*/ 	.short	0x0002
        /*001a*/ 	.short	0x005a
        /*001c*/ 	.short	0x0082
	.zero		2


//--------------------- .nv.info                  --------------------------
	.section	.nv.info,"",@"SHT_CUDA_INFO"
	.align	4


	//----- nvinfo : EIATTR_REGCOUNT
	.align		4
        /*0000*/ 	.byte	0x04, 0x2f
        /*0002*/ 	.short	(.L_15 - .L_14)
	.align		4
.L_14:
        /*0004*/ 	.word	index@(_ZN7cutlass13device_kernelINS_4gemm6kernel13GemmUniversalIN4cute5tupleIJiiiiEEENS1_10collective13CollectiveMmaINS1_34MainloopSm90TmaGmmaWarpSpecializedILi4ENS5_IJNS4_1CILi2EEESB_NSA_ILi1EEEEEENS1_35KernelTmaWarpSpecializedCooperativeEEENS5_IJNSA_ILi256EEENSA_ILi128EEENSA_ILi32EEEEEEaNS5_IJlSC_lEEEaSK_NS4_8TiledMMAINS4_8MMA_AtomIJNS4_4SM904GMMA27MMA_64x128x32_S32S8S8_SS_TNEEEENS4_6LayoutINS5_IJSB_SC_SC_EEENS5_IJSC_NSA_ILi0EEEST_EEEEENS5_IJNS4_10UnderscoreESW_SW_EEEEENS4_23SM90_TMA_LOAD_MULTICASTENS4_14ComposedLayoutINS4_7SwizzleILi1ELi4ELi3EEENS4_18smem_ptr_flag_bitsILi8EEENSR_INS5_IJNSA_ILi8EEESI_EEENS5_IJSI_SC_EEEEEEEvNS4_8identityESZ_S19_vS1A_EENS_8epilogue10collective6detail29Sm90TmaWarpSpecializedAdapterINS1D_15DefaultEpilogueIaSK_SK_NS1C_6thread17LinearCombinationIaLi1EiiLNS1H_9ScaleType4KindE0ELNS_15FloatRoundStyleE2EaEENS1_15EpilogueDefaultEEEEEvvEEEEvNT_6ParamsE)
        /*0008*/ 	.word	0x000000a8


	//----- nvinfo : EIATTR_FRAME_SIZE
	.align		4
.L_15:
        /*000c*/ 	.byte	0x04, 0x11
        /*000e*/ 	.short	(.L_17 - .L_16)
	.align		4
.L_16:
        /*0010*/ 	.word	index@(_ZN7cutlass13device_kernelINS_4gemm6kernel13GemmUniversalIN4cute5tupleIJiiiiEEENS1_10collective13CollectiveMmaINS1_34MainloopSm90TmaGmmaWarpSpecializedILi4ENS5_IJNS4_1CILi2EEESB_NSA_ILi1EEEEEENS1_35KernelTmaWarpSpecializedCooperativeEEENS5_IJNSA_ILi256EEENSA_ILi128EEENSA_ILi32EEEEEEaNS5_IJlSC_lEEEaSK_NS4_8TiledMMAINS4_8MMA_AtomIJNS4_4SM904GMMA27MMA_64x128x32_S32S8S8_SS_TNEEEENS4_6LayoutINS5_IJSB_SC_SC_EEENS5_IJSC_NSA_ILi0EEEST_EEEEENS5_IJNS4_10UnderscoreESW_SW_EEEEENS4_23SM90_TMA_LOAD_MULTICASTENS4_14ComposedLayoutINS4_7SwizzleILi1ELi4ELi3EEENS4_18smem_ptr_flag_bitsILi8EEENSR_INS5_IJNSA_ILi8EEESI_EEENS5_IJSI_SC_EEEEEEEvNS4_8identityESZ_S19_vS1A_EENS_8epilogue10collective6detail29Sm90TmaWarpSpecializedAdapterINS1D_15DefaultEpilogueIaSK_SK_NS1C_6thread17LinearCombinationIaLi1EiiLNS1H_9ScaleType4KindE0ELNS_15FloatRoundStyleE2EaEENS1_15EpilogueDefaultEEEEEvvEEEEvNT_6ParamsE)
        /*0014*/ 	.word	0x00000000


	//----- nvinfo : EIATTR_MIN_STACK_SIZE
	.align		4
.L_17:
        /*0018*/ 	.byte	0x04, 0x12
        /*001a*/ 	.short	(.L_19 - .L_18)
	.align		4
.L_18:
        /*001c*/ 	.word	index@(_ZN7cutlass13device_kernelINS_4gemm6kernel13GemmUniversalIN4cute5tupleIJiiiiEEENS1_10collective13CollectiveMmaINS1_34MainloopSm90TmaGmmaWarpSpecializedILi4ENS5_IJNS4_1CILi2EEESB_NSA_ILi1EEEEEENS1_35KernelTmaWarpSpecializedCooperativeEEENS5_IJNSA_ILi256EEENSA_ILi128EEENSA_ILi32EEEEEEaNS5_IJlSC_lEEEaSK_NS4_8TiledMMAINS4_8MMA_AtomIJNS4_4SM904GMMA27MMA_64x128x32_S32S8S8_SS_TNEEEENS4_6LayoutINS5_IJSB_SC_SC_EEENS5_IJSC_NSA_ILi0EEEST_EEEEENS5_IJNS4_10UnderscoreESW_SW_EEEEENS4_23SM90_TMA_LOAD_MULTICASTENS4_14ComposedLayoutINS4_7SwizzleILi1ELi4ELi3EEENS4_18smem_ptr_flag_bitsILi8EEENSR_INS5_IJNSA_ILi8EEESI_EEENS5_IJSI_SC_EEEEEEEvNS4_8identityESZ_S19_vS1A_EENS_8epilogue10collective6detail29Sm90TmaWarpSpecializedAdapterINS1D_15DefaultEpilogueIaSK_SK_NS1C_6thread17LinearCombinationIaLi1EiiLNS1H_9ScaleType4KindE0ELNS_15FloatRoundStyleE2EaEENS1_15EpilogueDefaultEEEEEvvEEEEvNT_6ParamsE)
        /*0020*/ 	.word	0x00000000
.L_19:


//--------------------- .nv.compat                --------------------------
	.section	.nv.compat,"",@"SHT_CUDA_COMPAT_INFO"
	.align	4
        /*0000*/ 	.byte	0x02, 0x09, 0x01, 0x00, 0x02, 0x02, 0x04, 0x00, 0x02, 0x05, 0x05, 0x00, 0x03, 0x07, 0x01, 0x01
        /*0010*/ 	.byte	0x02, 0x03, 0x01, 0x00, 0x02, 0x06, 0x01, 0x00, 0x04, 0x0b, 0x08, 0x00, 0x00, 0x00, 0x00, 0x00
        /*0020*/ 	.byte	0x00, 0x00, 0x00, 0x00


//--------------------- .nv.info._ZN7cutlass13device_kernelINS_4gemm6kernel13GemmUniversalIN4cute5tupleIJiiiiEEENS1_10collective13CollectiveMmaINS1_34MainloopSm90TmaGmmaWarpSpecializedILi4ENS5_IJNS4_1CILi2EEESB_NSA_ILi1EEEEEENS1_35KernelTmaWarpSpecializedCooperativeEEENS5_IJNSA_ILi256EEENSA_ILi128EEENSA_ILi32EEEEEEaNS5_IJlSC_lEEEaSK_NS4_8TiledMMAINS4_8MMA_AtomIJNS4_4SM904GMMA27MMA_64x128x32_S32S8S8_SS_TNEEEENS4_6LayoutINS5_IJSB_SC_SC_EEENS5_IJSC_NSA_ILi0EEEST_EEEEENS5_IJNS4_10UnderscoreESW_SW_EEEEENS4_23SM90_TMA_LOAD_MULTICASTENS4_14ComposedLayoutINS4_7SwizzleILi1ELi4ELi3EEENS4_18smem_ptr_flag_bitsILi8EEENSR_INS5_IJNSA_ILi8EEESI_EEENS5_IJSI_SC_EEEEEEEvNS4_8identityESZ_S19_vS1A_EENS_8epilogue10collective6detail29Sm90TmaWarpSpecializedAdapterINS1D_15DefaultEpilogueIaSK_SK_NS1C_6thread17LinearCombinationIaLi1EiiLNS1H_9ScaleType4KindE0ELNS_15FloatRoundStyleE2EaEENS1_15EpilogueDefaultEEEEEvvEEEEvNT_6ParamsE --------------------------
	.section	.nv.info._ZN7cutlass13device_kernelINS_4gemm6kernel13GemmUniversalIN4cute5tupleIJiiiiEEENS1_10collective13CollectiveMmaINS1_34MainloopSm90TmaGmmaWarpSpecializedILi4ENS5_IJNS4_1CILi2EEESB_NSA_ILi1EEEEEENS1_35KernelTmaWarpSpecializedCooperativeEEENS5_IJNSA_ILi256EEENSA_ILi128EEENSA_ILi32EEEEEEaNS5_IJlSC_lEEEaSK_NS4_8TiledMMAINS4_8MMA_AtomIJNS4_4SM904GMMA27MMA_64x128x32_S32S8S8_SS_TNEEEENS4_6LayoutINS5_IJSB_SC_SC_EEENS5_IJSC_NSA_ILi0EEEST_EEEEENS5_IJNS4_10UnderscoreESW_SW_EEEEENS4_23SM90_TMA_LOAD_MULTICASTENS4_14ComposedLayoutINS4_7SwizzleILi1ELi4ELi3EEENS4_18smem_ptr_flag_bitsILi8EEENSR_INS5_IJNSA_ILi8EEESI_EEENS5_IJSI_SC_EEEEEEEvNS4_8identityESZ_S19_vS1A_EENS_8epilogue10collective6detail29Sm90TmaWarpSpecializedAdapterINS1D_15DefaultEpilogueIaSK_SK_NS1C_6thread17LinearCombinationIaLi1EiiLNS1H_9ScaleType4KindE0ELNS_15FloatRoundStyleE2EaEENS1_15EpilogueDefaultEEEEEvvEEEEvNT_6ParamsE,"",@"SHT_CUDA_INFO"
	.sectionflags	@""
	.align	4


	//----- nvinfo : EIATTR_CUDA_API_VERSION
	.align		4
        /*0000*/ 	.byte	0x04, 0x37
        /*0002*/ 	.short	(.L_21 - .L_20)
.L_20:
        /*0004*/ 	.word	0x00000082


	//----- nvinfo : EIATTR_KPARAM_INFO
	.align		4
.L_21:
        /*0008*/ 	.byte	0x04, 0x17
        /*000a*/ 	.short	(.L_23 - .L_22)
.L_22:
        /*000c*/ 	.word	0x00000000
        /*0010*/ 	.short	0x0000
        /*0012*/ 	.short	0x0070
        /*0014*/ 	.byte	0x00, 0xf0, 0x01, 0x10


	//----- nvinfo : EIATTR_SPARSE_MMA_MASK
	.align		4
.L_23:
        /*0018*/ 	.byte	0x03, 0x50
        /*001a*/ 	.short	0x0000


	//----- nvinfo : EIATTR_MAXREG_COUNT
	.align		4
        /*001c*/ 	.byte	0x03, 0x1b
        /*001e*/ 	.short	0x00a8


	//----- nvinfo : EIATTR_NUM_BARRIERS
	.align		4
        /*0020*/ 	.byte	0x02, 0x4c
        /*0022*/ 	.byte	0x01
	.zero		1


	//----- nvinfo : EIATTR_EXTERNS
	.align		4
        /*0024*/ 	.byte	0x04, 0x0f
        /*0026*/ 	.short	(.L_25 - .L_24)


	//   ....[0]....
	.align		4
.L_24:
        /*0028*/ 	.word	index@(__assertfail)


	//----- nvinfo : EIATTR_MERCURY_ISA_VERSION
	.align		4
.L_25:
        /*002c*/ 	.byte	0x03, 0x5f
        /*002e*/ 	.short	0x0101


	//----- nvinfo : EIATTR_INT_WARP_WIDE_INSTR_OFFSETS
	.align		4
        /*0030*/ 	.byte	0x04, 0x31
        /*0032*/ 	.short	(.L_27 - .L_26)


	//   ....[0]....
.L_26:
        /*0034*/ 	.word	0x00000480


	//   ....[1]....
        /*0038*/ 	.word	0x000004b0


	//   ....[2]....
        /*003c*/ 	.word	0x00000670


	//   ....[3]....
        /*0040*/ 	.word	0x00001a90


	//----- nvinfo : EIATTR_COOP_GROUP_MASK_REGIDS
	.align		4
.L_27:
        /*0044*/ 	.byte	0x04, 0x29
        /*0046*/ 	.short	(.L_29 - .L_28)


	//   ....[0]....
.L_28:
        /*0048*/ 	.word	0xffffffff


	//   ....[1]....
        /*004c*/ 	.word	0xffffffff


	//   ....[2]....
        /*0050*/ 	.word	0xffffffff


	//   ....[3]....
        /*0054*/ 	.word	0xffffffff


	//   ....[4]....
        /*0058*/ 	.word	0xffffffff


	//   ....[5]....
        /*005c*/ 	.word	0xffffffff


	//----- nvinfo : EIATTR_COOP_GROUP_INSTR_OFFSETS
	.align		4
.L_29:
        /*0060*/ 	.byte	0x04, 0x28
        /*0062*/ 	.short	(.L_31 - .L_30)


	//   ....[0]....
.L_30:
        /*0064*/ 	.word	0x00000060


	//   ....[1]....
        /*0068*/ 	.word	0x00000070


	//   ....[2]....
        /*006c*/ 	.word	0x00000130


	//   ....[3]....
        /*0070*/ 	.word	0x000002d0


	//   ....[4]....
        /*0074*/ 	.word	0x000007f0


	//   ....[5]....
        /*0078*/ 	.word	0x00001230


	//----- nvinfo : EIATTR_REG_RECONFIG
	.align		4
.L_31:
        /*007c*/ 	.byte	0x01, 0x54
	.zero		2


	//----- nvinfo : EIATTR_SYSCALL_OFFSETS
	.align		4
        /*0080*/ 	.byte	0x04, 0x46
        /*0082*/ 	.short	(.L_33 - .L_32)


	//   ....[0]....
.L_32:
        /*0084*/ 	.word	0x00001400


	//----- nvinfo : EIATTR_MBARRIER_INSTR_OFFSETS
	.align		4
.L_33:
        /*0088*/ 	.byte	0x04, 0x39
        /*008a*/ 	.short	(.L_35 - .L_34)


	//   ....[0]....
.L_34:
        /*008c*/ 	.word	0x00000230
        /*0090*/ 	.word	0x000000ff
        /*0094*/ 	.word	0x00000000
        /*0098*/ 	.short	0x0100
        /*009a*/ 	.byte	0x08
	.zero		1


	//   ....[1]....
        /*009c*/ 	.word	0x00000240
        /*00a0*/ 	.word	0x000000ff
        /*00a4*/ 	.word	0x00000020
        /*00a8*/ 	.short	0x0100
        /*00aa*/ 	.byte	0x08
	.zero		1


	//   ....[2]....
        /*00ac*/ 	.word	0x00000250
        /*00b0*/ 	.word	0x000000ff
        /*00b4*/ 	.word	0x00000008
        /*00b8*/ 	.short	0x0100
        /*00ba*/ 	.byte	0x08
	.zero		1


	//   ....[3]....
        /*00bc*/ 	.word	0x00000260
        /*00c0*/ 	.word	0x000000ff
        /*00c4*/ 	.word	0x00000028
        /*00c8*/ 	.short	0x0100
        /*00ca*/ 	.byte	0x08
	.zero		1


	//   ....[4]....
        /*00cc*/ 	.word	0x00000270
        /*00d0*/ 	.word	0x000000ff
        /*00d4*/ 	.word	0x00000010
        /*00d8*/ 	.short	0x0100
        /*00da*/ 	.byte	0x08
	.zero		1


	//   ....[5]....
        /*00dc*/ 	.word	0x00000280
        /*00e0*/ 	.word	0x000000ff
        /*00e4*/ 	.word	0x00000030
        /*00e8*/ 	.short	0x0100
        /*00ea*/ 	.byte	0x08
	.zero		1


	//   ....[6]....
        /*00ec*/ 	.word	0x00000290
        /*00f0*/ 	.word	0x000000ff
        /*00f4*/ 	.word	0x00000018
        /*00f8*/ 	.short	0x0100
        /*00fa*/ 	.byte	0x08
	.zero		1


	//   ....[7]....
        /*00fc*/ 	.word	0x000002a0
        /*0100*/ 	.word	0x000000ff
        /*0104*/ 	.word	0x00000038
        /*0108*/ 	.short	0x0100
        /*010a*/ 	.byte	0x08
	.zero		1


	//   ....[8]....
        /*010c*/ 	.word	0x000006f0
        /*0110*/ 	.word	0x000000ff
        /*0114*/ 	.word	0x00000050
        /*0118*/ 	.short	0x0100
        /*011a*/ 	.byte	0x06
	.zero		1


	//   ....[9]....
        /*011c*/ 	.word	0x00000780
        /*0120*/ 	.word	0x000000ff
        /*0124*/ 	.word	0x00000058
        /*0128*/ 	.short	0x0100
        /*012a*/ 	.byte	0x06
	.zero		1


	//   ....[10]....
        /*012c*/ 	.word	0x000014d0
        /*0130*/ 	.word	0x00000003
        /*0134*/ 	.word	0x00000000
        /*0138*/ 	.short	0x010a
        /*013a*/ 	.byte	0x3f
	.zero		1


	//   ....[11]....
        /*013c*/ 	.word	0x00001510
        /*0140*/ 	.word	0x00000003
        /*0144*/ 	.word	0x00000000
        /*0148*/ 	.short	0x010a
        /*014a*/ 	.byte	0x3f
	.zero		1


	//   ....[12]....
        /*014c*/ 	.word	0x000017b0
        /*0150*/ 	.word	0x00000005
        /*0154*/ 	.word	0x00000000
        /*0158*/ 	.short	0x010a
        /*015a*/ 	.byte	0x3f
	.zero		1


	//   ....[13]....
        /*015c*/ 	.word	0x000017f0
        /*0160*/ 	.word	0x00000005
        /*0164*/ 	.word	0x00000000
        /*0168*/ 	.short	0x010a
        /*016a*/ 	.byte	0x3f
	.zero		1


	//   ....[14]....
        /*016c*/ 	.word	0x00001930
        /*0170*/ 	.word	0x00000005
        /*0174*/ 	.word	0x00000000
        /*0178*/ 	.short	0x0101
        /*017a*/ 	.byte	0x3f
	.zero		1


	//   ....[15]....
        /*017c*/ 	.word	0x00001b10
        /*0180*/ 	.word	0x00000003
        /*0184*/ 	.word	0x00000000
        /*0188*/ 	.short	0x0101
        /*018a*/ 	.byte	0x3f
	.zero		1


	//   ....[16]....
        /*018c*/ 	.word	0x00009260
        /*0190*/ 	.word	0x00000016
        /*0194*/ 	.word	0x00000020
        /*0198*/ 	.short	0x010a
        /*019a*/ 	.byte	0x3f
	.zero		1


	//   ....[17]....
        /*019c*/ 	.word	0x00009610
        /*01a0*/ 	.word	0x00000004
        /*01a4*/ 	.word	0x00000058
        /*01a8*/ 	.short	0x0101
        /*01aa*/ 	.byte	0x3f
	.zero		1


	//   ....[18]....
        /*01ac*/ 	.word	0x00009d20
        /*01b0*/ 	.word	0x00000005
        /*01b4*/ 	.word	0x00000000
        /*01b8*/ 	.short	0x010a
        /*01ba*/ 	.byte	0x3f
	.zero		1


	//   ....[19]....
        /*01bc*/ 	.word	0x00009da0
        /*01c0*/ 	.word	0x00000007
        /*01c4*/ 	.word	0x00000000
        /*01c8*/ 	.short	0x010a
        /*01ca*/ 	.byte	0x3f
	.zero		1


	//   ....[20]....
        /*01cc*/ 	.word	0x00009e30
        /*01d0*/ 	.word	0x00000006
        /*01d4*/ 	.word	0x00000000
        /*01d8*/ 	.short	0x010a
        /*01da*/ 	.byte	0x3f
	.zero		1


	//   ....[21]....
        /*01dc*/ 	.word	0x00009ec0
        /*01e0*/ 	.word	0x00000003
        /*01e4*/ 	.word	0x00000000
        /*01e8*/ 	.short	0x010a
        /*01ea*/ 	.byte	0x3f
	.zero		1


	//   ....[22]....
        /*01ec*/ 	.word	0x00009f20
        /*01f0*/ 	.word	0x00000003
        /*01f4*/ 	.word	0x00000000
        /*01f8*/ 	.short	0x010a
        /*01fa*/ 	.byte	0x3f
	.zero		1


	//   ....[23]....
        /*01fc*/ 	.word	0x00009f70
        /*0200*/ 	.word	0x00000005
        /*0204*/ 	.word	0x00000000
        /*0208*/ 	.short	0x010a
        /*020a*/ 	.byte	0x3f
	.zero		1


	//   ....[24]....
        /*020c*/ 	.word	0x0000a040
        /*0210*/ 	.word	0x00000016
        /*0214*/ 	.word	0x00000020
        /*0218*/ 	.short	0x010a
        /*021a*/ 	.byte	0x3f
	.zero		1


	//   ....[25]....
        /*021c*/ 	.word	0x0000a110
        /*0220*/ 	.word	0x00000005
        /*0224*/ 	.word	0x00000000
        /*0228*/ 	.short	0x010a
        /*022a*/ 	.byte	0x3f
	.zero		1


	//   ....[26]....
        /*022c*/ 	.word	0x0000a160
        /*0230*/ 	.word	0x00000007
        /*0234*/ 	.word	0x00000000
        /*0238*/ 	.short	0x010a
        /*023a*/ 	.byte	0x3f
	.zero		1


	//   ....[27]....
        /*023c*/ 	.word	0x0000a1b0
        /*0240*/ 	.word	0x00000006
        /*0244*/ 	.word	0x00000000
        /*0248*/ 	.short	0x010a
        /*024a*/ 	.byte	0x3f
	.zero		1


	//----- nvinfo : EIATTR_NUM_MBARRIERS
	.align		4
.L_35:
        /*024c*/ 	.byte	0x03, 0x38
        /*024e*/ 	.short	0x000a


	//----- nvinfo : EIATTR_EXIT_INSTR_OFFSETS
	.align		4
        /*0250*/ 	.byte	0x04, 0x1c
        /*0252*/ 	.short	(.L_37 - .L_36)


	//   ....[0]....
.L_36:
        /*0254*/ 	.word	0x00000950


	//   ....[1]....
        /*0258*/ 	.word	0x00001170


	//   ....[2]....
        /*025c*/ 	.word	0x00008870


	//   ....[3]....
        /*0260*/ 	.word	0x00008dd0


	//   ....[4]....
        /*0264*/ 	.word	0x00009f10


	//----- nvinfo : EIATTR_MAX_THREADS
	.align		4
.L_37:
        /*0268*/ 	.byte	0x04, 0x05
        /*026a*/ 	.short	(.L_39 - .L_38)
.L_38:
        /*026c*/ 	.word	0x00000180
        /*0270*/ 	.word	0x00000001
        /*0274*/ 	.word	0x00000001


	//----- nvinfo : EIATTR_CRS_STACK_SIZE
	.align		4
.L_39:
        /*0278*/ 	.byte	0x04, 0x1e
        /*027a*/ 	.short	(.L_41 - .L_40)
.L_40:
        /*027c*/ 	.word	0x00000000


	//----- nvinfo : EIATTR_CBANK_PARAM_SIZE
	.align		4
.L_41:
        /*0280*/ 	.byte	0x03, 0x19
        /*0282*/ 	.short	0x0470


	//----- nvinfo : EIATTR_PARAM_CBANK
	.align		4
        /*0284*/ 	.byte	0x04, 0x0a
        /*0286*/ 	.short	(.L_43 - .L_42)
	.align		4
.L_42:
        /*0288*/ 	.word	index@(.nv.constant0._ZN7cutlass13device_kernelINS_4gemm6kernel13GemmUniversalIN4cute5tupleIJiiiiEEENS1_10collective13CollectiveMmaINS1_34MainloopSm90TmaGmmaWarpSpecializedILi4ENS5_IJNS4_1CILi2EEESB_NSA_ILi1EEEEEENS1_35KernelTmaWarpSpecializedCooperativeEEENS5_IJNSA_ILi256EEENSA_ILi128EEENSA_ILi32EEEEEEaNS5_IJlSC_lEEEaSK_NS4_8TiledMMAINS4_8MMA_AtomIJNS4_4SM904GMMA27MMA_64x128x32_S32S8S8_SS_TNEEEENS4_6LayoutINS5_IJSB_SC_SC_EEENS5_IJSC_NSA_ILi0EEEST_EEEEENS5_IJNS4_10UnderscoreESW_SW_EEEEENS4_23SM90_TMA_LOAD_MULTICASTENS4_14ComposedLayoutINS4_7SwizzleILi1ELi4ELi3EEENS4_18smem_ptr_flag_bitsILi8EEENSR_INS5_IJNSA_ILi8EEESI_EEENS5_IJSI_SC_EEEEEEEvNS4_8identityESZ_S19_vS1A_EENS_8epilogue10collective6detail29Sm90TmaWarpSpecializedAdapterINS1D_15DefaultEpilogueIaSK_SK_NS1C_6thread17LinearCombinationIaLi1EiiLNS1H_9ScaleType4KindE0ELNS_15FloatRoundStyleE2EaEENS1_15EpilogueDefaultEEEEEvvEEEEvNT_6ParamsE)
        /*028c*/ 	.short	0x0210
        /*028e*/ 	.short	0x0470


	//----- nvinfo : EIATTR_SW_WAR
	.align		4
.L_43:
        /*0290*/ 	.byte	0x04, 0x36
        /*0292*/ 	.short	(.L_45 - .L_44)
.L_44:
        /*0294*/ 	.word	0x00000008
.L_45:


//--------------------- .nv.callgraph             --------------------------
	.section	.nv.callgraph,"",@"SHT_CUDA_CALLGRAPH"
	.align	4
	.sectionentsize	8
	.align		4
        /*0000*/ 	.word	0x00000000
	.align		4
        /*0004*/ 	.word	0xffffffff
	.align		4
        /*0008*/ 	.word	index@(_ZN7cutlass13device_kernelINS_4gemm6kernel13GemmUniversalIN4cute5tupleIJiiiiEEENS1_10collective13CollectiveMmaINS1_34MainloopSm90TmaGmmaWarpSpecializedILi4ENS5_IJNS4_1CILi2EEESB_NSA_ILi1EEEEEENS1_35KernelTmaWarpSpecializedCooperativeEEENS5_IJNSA_ILi256EEENSA_ILi128EEENSA_ILi32EEEEEEaNS5_IJlSC_lEEEaSK_NS4_8TiledMMAINS4_8MMA_AtomIJNS4_4SM904GMMA27MMA_64x128x32_S32S8S8_SS_TNEEEENS4_6LayoutINS5_IJSB_SC_SC_EEENS5_IJSC_NSA_ILi0EEEST_EEEEENS5_IJNS4_10UnderscoreESW_SW_EEEEENS4_23SM90_TMA_LOAD_MULTICASTENS4_14ComposedLayoutINS4_7SwizzleILi1ELi4ELi3EEENS4_18smem_ptr_flag_bitsILi8EEENSR_INS5_IJNSA_ILi8EEESI_EEENS5_IJSI_SC_EEEEEEEvNS4_8identityESZ_S19_vS1A_EENS_8epilogue10collective6detail29Sm90TmaWarpSpecializedAdapterINS1D_15DefaultEpilogueIaSK_SK_NS1C_6thread17LinearCombinationIaLi1EiiLNS1H_9ScaleType4KindE0ELNS_15FloatRoundStyleE2EaEENS1_15EpilogueDefaultEEEEEvvEEEEvNT_6ParamsE)
	.align		4
        /*000c*/ 	.word	index@(__assertfail)
	.align		4
        /*0010*/ 	.word	0x00000000
	.align		4
        /*0014*/ 	.word	0xfffffffe
	.align		4
        /*0018*/ 	.word	0x00000000
	.align		4
        /*001c*/ 	.word	0xfffffffd
	.align		4
        /*0020*/ 	.word	0x00000000
	.align		4
        /*0024*/ 	.word	0xfffffffc


//--------------------- .nv.constant4             --------------------------
	.section	.nv.constant4,"a",@progbits
	.align	8
	.align		8
.nv.constant4:
        /*0000*/ 	.dword	__assertfail
	.align		8
        /*0008*/ 	.dword	__unnamed_1
	.align		8
        /*0010*/ 	.dword	_ZN39_INTERNAL_5344437c_4_k_cu_80f64b1f_73264cuda3std3__45__cpo5beginE
	.align		8
        /*0018*/ 	.dword	_ZN39_INTERNAL_5344437c_4_k_cu_80f64b1f_73264cuda3std3__45__cpo3endE
	.align		8
        /*0020*/ 	.dword	_ZN39_INTERNAL_5344437c_4_k_cu_80f64b1f_73264cuda3std3__45__cpo6cbeginE
	.align		8
        /*0028*/ 	.dword	_ZN39_INTERNAL_5344437c_4_k_cu_80f64b1f_73264cuda3std3__45__cpo4cendE
	.align		8
        /*0030*/ 	.dword	_ZN39_INTERNAL_5344437c_4_k_cu_80f64b1f_73264cuda3std3__441_GLOBAL__N__5344437c_4_k_cu_80f64b1f_73266ignoreE
	.align		8
        /*0038*/ 	.dword	_ZN39_INTERNAL_5344437c_4_k_cu_80f64b1f_73264cuda3std3__419piecewise_constructE
	.align		8
        /*0040*/ 	.dword	_ZN39_INTERNAL_5344437c_4_k_cu_80f64b1f_73264cuda3std3__48in_placeE
	.align		8
        /*0048*/ 	.dword	_ZN39_INTERNAL_5344437c_4_k_cu_80f64b1f_73264cuda3std6ranges3__45__cpo4swapE
	.align		8
        /*0050*/ 	.dword	_ZN39_INTERNAL_5344437c_4_k_cu_80f64b1f_73264cuda3std6ranges3__45__cpo9iter_moveE
	.align		8
        /*0058*/ 	.dword	_ZN39_INTERNAL_5344437c_4_k_cu_80f64b1f_73264cute7productE
	.align		8
        /*0060*/ 	.dword	_ZN39_INTERNAL_5344437c_4_k_cu_80f64b1f_73264cute1_E
	.align		8
        /*0068*/ 	.dword	$str$22
	.align		8
        /*0070*/ 	.dword	$str$23


//--------------------- .text._ZN7cutlass13device_kernelINS_4gemm6kernel13GemmUniversalIN4cute5tupleIJiiiiEEENS1_10collective13CollectiveMmaINS1_34MainloopSm90TmaGmmaWarpSpecializedILi4ENS5_IJNS4_1CILi2EEESB_NSA_ILi1EEEEEENS1_35KernelTmaWarpSpecializedCooperativeEEENS5_IJNSA_ILi256EEENSA_ILi128EEENSA_ILi32EEEEEEaNS5_IJlSC_lEEEaSK_NS4_8TiledMMAINS4_8MMA_AtomIJNS4_4SM904GMMA27MMA_64x128x32_S32S8S8_SS_TNEEEENS4_6LayoutINS5_IJSB_SC_SC_EEENS5_IJSC_NSA_ILi0EEEST_EEEEENS5_IJNS4_10UnderscoreESW_SW_EEEEENS4_23SM90_TMA_LOAD_MULTICASTENS4_14ComposedLayoutINS4_7SwizzleILi1ELi4ELi3EEENS4_18smem_ptr_flag_bitsILi8EEENSR_INS5_IJNSA_ILi8EEESI_EEENS5_IJSI_SC_EEEEEEEvNS4_8identityESZ_S19_vS1A_EENS_8epilogue10collective6detail29Sm90TmaWarpSpecializedAdapterINS1D_15DefaultEpilogueIaSK_SK_NS1C_6thread17LinearCombinationIaLi1EiiLNS1H_9ScaleType4KindE0ELNS_15FloatRoundStyleE2EaEENS1_15EpilogueDefaultEEEEEvvEEEEvNT_6ParamsE --------------------------
	.section	.text._ZN7cutlass13device_kernelINS_4gemm6kernel13GemmUniversalIN4cute5tupleIJiiiiEEENS1_10collective13CollectiveMmaINS1_34MainloopSm90TmaGmmaWarpSpecializedILi4ENS5_IJNS4_1CILi2EEESB_NSA_ILi1EEEEEENS1_35KernelTmaWarpSpecializedCooperativeEEENS5_IJNSA_ILi256EEENSA_ILi128EEENSA_ILi32EEEEEEaNS5_IJlSC_lEEEaSK_NS4_8TiledMMAINS4_8MMA_AtomIJNS4_4SM904GMMA27MMA_64x128x32_S32S8S8_SS_TNEEEENS4_6LayoutINS5_IJSB_SC_SC_EEENS5_IJSC_NSA_ILi0EEEST_EEEEENS5_IJNS4_10UnderscoreESW_SW_EEEEENS4_23SM90_TMA_LOAD_MULTICASTENS4_14ComposedLayoutINS4_7SwizzleILi1ELi4ELi3EEENS4_18smem_ptr_flag_bitsILi8EEENSR_INS5_IJNSA_ILi8EEESI_EEENS5_IJSI_SC_EEEEEEEvNS4_8identityESZ_S19_vS1A_EENS_8epilogue10collective6detail29Sm90TmaWarpSpecializedAdapterINS1D_15DefaultEpilogueIaSK_SK_NS1C_6thread17LinearCombinationIaLi1EiiLNS1H_9ScaleType4KindE0ELNS_15FloatRoundStyleE2EaEENS1_15EpilogueDefaultEEEEEvvEEEEvNT_6ParamsE,"ax",@progbits
	.align	128
.text._ZN7cutlass13device_kernelINS_4gemm6kernel13GemmUniversalIN4cute5tupleIJiiiiEEENS1_10collective13CollectiveMmaINS1_34MainloopSm90TmaGmmaWarpSpecializedILi4ENS5_IJNS4_1CILi2EEESB_NSA_ILi1EEEEEENS1_35KernelTmaWarpSpecializedCooperativeEEENS5_IJNSA_ILi256EEENSA_ILi128EEENSA_ILi32EEEEEEaNS5_IJlSC_lEEEaSK_NS4_8TiledMMAINS4_8MMA_AtomIJNS4_4SM904GMMA27MMA_64x128x32_S32S8S8_SS_TNEEEENS4_6LayoutINS5_IJSB_SC_SC_EEENS5_IJSC_NSA_ILi0EEEST_EEEEENS5_IJNS4_10UnderscoreESW_SW_EEEEENS4_23SM90_TMA_LOAD_MULTICASTENS4_14ComposedLayoutINS4_7SwizzleILi1ELi4ELi3EEENS4_18smem_ptr_flag_bitsILi8EEENSR_INS5_IJNSA_ILi8EEESI_EEENS5_IJSI_SC_EEEEEEEvNS4_8identityESZ_S19_vS1A_EENS_8epilogue10collective6detail29Sm90TmaWarpSpecializedAdapterINS1D_15DefaultEpilogueIaSK_SK_NS1C_6thread17LinearCombinationIaLi1EiiLNS1H_9ScaleType4KindE0ELNS_15FloatRoundStyleE2EaEENS1_15EpilogueDefaultEEEEEvvEEEEvNT_6ParamsE:
        .type           _ZN7cutlass13device_kernelINS_4gemm6kernel13GemmUniversalIN4cute5tupleIJiiiiEEENS1_10collective13CollectiveMmaINS1_34MainloopSm90TmaGmmaWarpSpecializedILi4ENS5_IJNS4_1CILi2EEESB_NSA_ILi1EEEEEENS1_35KernelTmaWarpSpecializedCooperativeEEENS5_IJNSA_ILi256EEENSA_ILi128EEENSA_ILi32EEEEEEaNS5_IJlSC_lEEEaSK_NS4_8TiledMMAINS4_8MMA_AtomIJNS4_4SM904GMMA27MMA_64x128x32_S32S8S8_SS_TNEEEENS4_6LayoutINS5_IJSB_SC_SC_EEENS5_IJSC_NSA_ILi0EEEST_EEEEENS5_IJNS4_10UnderscoreESW_SW_EEEEENS4_23SM90_TMA_LOAD_MULTICASTENS4_14ComposedLayoutINS4_7SwizzleILi1ELi4ELi3EEENS4_18smem_ptr_flag_bitsILi8EEENSR_INS5_IJNSA_ILi8EEESI_EEENS5_IJSI_SC_EEEEEEEvNS4_8identityESZ_S19_vS1A_EENS_8epilogue10collective6detail29Sm90TmaWarpSpecializedAdapterINS1D_15DefaultEpilogueIaSK_SK_NS1C_6thread17LinearCombinationIaLi1EiiLNS1H_9ScaleType4KindE0ELNS_15FloatRoundStyleE2EaEENS1_15EpilogueDefaultEEEEEvvEEEEvNT_6ParamsE,@function
        .size           _ZN7cutlass13device_kernelINS_4gemm6kernel13GemmUniversalIN4cute5tupleIJiiiiEEENS1_10collective13CollectiveMmaINS1_34MainloopSm90TmaGmmaWarpSpecializedILi4ENS5_IJNS4_1CILi2EEESB_NSA_ILi1EEEEEENS1_35KernelTmaWarpSpecializedCooperativeEEENS5_IJNSA_ILi256EEENSA_ILi128EEENSA_ILi32EEEEEEaNS5_IJlSC_lEEEaSK_NS4_8TiledMMAINS4_8MMA_AtomIJNS4_4SM904GMMA27MMA_64x128x32_S32S8S8_SS_TNEEEENS4_6LayoutINS5_IJSB_SC_SC_EEENS5_IJSC_NSA_ILi0EEEST_EEEEENS5_IJNS4_10UnderscoreESW_SW_EEEEENS4_23SM90_TMA_LOAD_MULTICASTENS4_14ComposedLayoutINS4_7SwizzleILi1ELi4ELi3EEENS4_18smem_ptr_flag_bitsILi8EEENSR_INS5_IJNSA_ILi8EEESI_EEENS5_IJSI_SC_EEEEEEEvNS4_8identityESZ_S19_vS1A_EENS_8epilogue10collective6detail29Sm90TmaWarpSpecializedAdapterINS1D_15DefaultEpilogueIaSK_SK_NS1C_6thread17LinearCombinationIaLi1EiiLNS1H_9ScaleType4KindE0ELNS_15FloatRoundStyleE2EaEENS1_15EpilogueDefaultEEEEEvvEEEEvNT_6ParamsE,(.L_x_329 - _ZN7cutlass13device_kernelINS_4gemm6kernel13GemmUniversalIN4cute5tupleIJiiiiEEENS1_10collective13CollectiveMmaINS1_34MainloopSm90TmaGmmaWarpSpecializedILi4ENS5_IJNS4_1CILi2EEESB_NSA_ILi1EEEEEENS1_35KernelTmaWarpSpecializedCooperativeEEENS5_IJNSA_ILi256EEENSA_ILi128EEENSA_ILi32EEEEEEaNS5_IJlSC_lEEEaSK_NS4_8TiledMMAINS4_8MMA_AtomIJNS4_4SM904GMMA27MMA_64x128x32_S32S8S8_SS_TNEEEENS4_6LayoutINS5_IJSB_SC_SC_EEENS5_IJSC_NSA_ILi0EEEST_EEEEENS5_IJNS4_10UnderscoreESW_SW_EEEEENS4_23SM90_TMA_LOAD_MULTICASTENS4_14ComposedLayoutINS4_7SwizzleILi1ELi4ELi3EEENS4_18smem_ptr_flag_bitsILi8EEENSR_INS5_IJNSA_ILi8EEESI_EEENS5_IJSI_SC_EEEEEEEvNS4_8identityESZ_S19_vS1A_EENS_8epilogue10collective6detail29Sm90TmaWarpSpecializedAdapterINS1D_15DefaultEpilogueIaSK_SK_NS1C_6thread17LinearCombinationIaLi1EiiLNS1H_9ScaleType4KindE0ELNS_15FloatRoundStyleE2EaEENS1_15EpilogueDefaultEEEEEvvEEEEvNT_6ParamsE)
        .other          _ZN7cutlass13device_kernelINS_4gemm6kernel13GemmUniversalIN4cute5tupleIJiiiiEEENS1_10collective13CollectiveMmaINS1_34MainloopSm90TmaGmmaWarpSpecializedILi4ENS5_IJNS4_1CILi2EEESB_NSA_ILi1EEEEEENS1_35KernelTmaWarpSpecializedCooperativeEEENS5_IJNSA_ILi256EEENSA_ILi128EEENSA_ILi32EEEEEEaNS5_IJlSC_lEEEaSK_NS4_8TiledMMAINS4_8MMA_AtomIJNS4_4SM904GMMA27MMA_64x128x32_S32S8S8_SS_TNEEEENS4_6LayoutINS5_IJSB_SC_SC_EEENS5_IJSC_NSA_ILi0EEEST_EEEEENS5_IJNS4_10UnderscoreESW_SW_EEEEENS4_23SM90_TMA_LOAD_MULTICASTENS4_14ComposedLayoutINS4_7SwizzleILi1ELi4ELi3EEENS4_18smem_ptr_flag_bitsILi8EEENSR_INS5_IJNSA_ILi8EEESI_EEENS5_IJSI_SC_EEEEEEEvNS4_8identityESZ_S19_vS1A_EENS_8epilogue10collective6detail29Sm90TmaWarpSpecializedAdapterINS1D_15DefaultEpilogueIaSK_SK_NS1C_6thread17LinearCombinationIaLi1EiiLNS1H_9ScaleType4KindE0ELNS_15FloatRoundStyleE2EaEENS1_15EpilogueDefaultEEEEEvvEEEEvNT_6ParamsE,@"STO_CUDA_ENTRY STV_DEFAULT"
_ZN7cutlass13device_kernelINS_4gemm6kernel13GemmUniversalIN4cute5tupleIJiiiiEEENS1_10collective13CollectiveMmaINS1_34MainloopSm90TmaGmmaWarpSpecializedILi4ENS5_IJNS4_1CILi2EEESB_NSA_ILi1EEEEEENS1_35KernelTmaWarpSpecializedCooperativeEEENS5_IJNSA_ILi256EEENSA_ILi128EEENSA_ILi32EEEEEEaNS5_IJlSC_lEEEaSK_NS4_8TiledMMAINS4_8MMA_AtomIJNS4_4SM904GMMA27MMA_64x128x32_S32S8S8_SS_TNEEEENS4_6LayoutINS5_IJSB_SC_SC_EEENS5_IJSC_NSA_ILi0EEEST_EEEEENS5_IJNS4_10UnderscoreESW_SW_EEEEENS4_23SM90_TMA_LOAD_MULTICASTENS4_14ComposedLayoutINS4_7SwizzleILi1ELi4ELi3EEENS4_18smem_ptr_flag_bitsILi8EEENSR_INS5_IJNSA_ILi8EEESI_EEENS5_IJSI_SC_EEEEEEEvNS4_8identityESZ_S19_vS1A_EENS_8epilogue10collective6detail29Sm90TmaWarpSpecializedAdapterINS1D_15DefaultEpilogueIaSK_SK_NS1C_6thread17LinearCombinationIaLi1EiiLNS1H_9ScaleType4KindE0ELNS_15FloatRoundStyleE2EaEENS1_15EpilogueDefaultEEEEEvvEEEEvNT_6ParamsE:
[----:B------:R-:W0:Y:S01]  /*0000*/  LDC R1, c[0x0][0x28] ;  /* 0x00000a00ff017b82 */ /* 0x000e220000000800 */
[----:B------:R-:W1:Y:S01]  /*0010*/  S2R R18, SR_TID.X ;  /* 0x0000000000127919 */ /* 0x000e620000002100 */
[----:B------:R-:W-:Y:S01]  /*0020*/  ELECT P0, URZ, PT ;  /* 0x00000000003f782f */ /* 0x000fe20003800000 */
[----:B------:R-:W-:Y:S01]  /*0030*/  BSSY B0, `(.L_x_0) ;  /* 0x000000f000007945 */ /* 0x000fe20003800000 */
[--C-:B-1----:R-:W-:Y:S02]  /*0040*/  SHF.R.U32.HI R0, RZ, 0x5, R18.reuse ;  /* 0x00000005ff007819 */ /* 0x102fe40000011612 */
[----:B------:R-:W-:-:S03]  /*0050*/  SHF.R.U32.HI R3, RZ, 0x7, R18 ;  /* 0x00000007ff037819 */ /* 0x000fc60000011612 */
[----:B------:R-:W1:Y:S04]  /*0060*/  SHFL.IDX PT, R2, R0, RZ, 0x1f ;  /* 0x00001fff00027589 */ /* 0x000e6800000e0000 */
[----:B------:R2:W3:Y:S01]  /*0070*/  SHFL.IDX PT, R5, R3, RZ, 0x1f ;  /* 0x00001fff03057589 */ /* 0x0004e200000e0000 */
[----:B-1----:R-:W-:-:S13]  /*0080*/  ISETP.NE.OR P0, PT, R2, RZ, !P0 ;  /* 0x000000ff0200720c */ /* 0x002fda0004705670 */
[----:B0-23--:R-:W-:Y:S05]  /*0090*/  @P0 BRA `(.L_x_1) ;  /* 0x0000000000200947 */ /* 0x00dfea0003800000 */
[----:B------:R-:W-:Y:S02]  /*00a0*/  ULDC.64 UR4, c[0x0][0x198] ;  /* 0x0000660000047ab9 */ /* 0x000fe40000000a00 */
[----:B------:R-:W-:Y:S02]  /*00b0*/  UIADD3 UR6, UP0, UR4, 0xf0, URZ ;  /* 0x000000f004067890 */ /* 0x000fe4000ff1e03f */
[----:B------:R-:W-:Y:S02]  /*00c0*/  UIADD3 UR4, UP1, UR4, 0x1f0, URZ ;  /* 0x000001f004047890 */ /* 0x000fe4000ff3e03f */
[----:B------:R-:W-:Y:S02]  /*00d0*/  UIADD3.X UR7, URZ, UR5, URZ, UP0, !UPT ;  /* 0x000000053f077290 */ /* 0x000fe400087fe43f */
[----:B------:R-:W-:-:S07]  /*00e0*/  UIADD3.X UR5, URZ, UR5, URZ, UP1, !UPT ;  /* 0x000000053f057290 */ /* 0x000fce0008ffe43f */
[----:B------:R0:W-:Y:S02]  /*00f0*/  UTMACCTL.PF [UR6] ;  /* 0x00000000060079b9 */ /* 0x0001e40008040000 */
[----:B------:R0:W-:Y:S02]  /*0100*/  UTMACCTL.PF [UR4] ;  /* 0x00000000040079b9 */ /* 0x0001e40008040000 */
[----:B0-----:R-:W-:Y:S01]  /*0110*/  NOP ;  /* 0x0000000000007918 */ /* 0x001fe20000000000 */
.L_x_1:
[----:B------:R-:W-:Y:S05]  /*0120*/  BSYNC B0 ;  /* 0x0000000000007941 */ /* 0x000fea0003800000 */
.L_x_0:
[----:B------:R-:W0:Y:S02]  /*0130*/  SHFL.IDX PT, R3, R0, RZ, 0x1f ;  /* 0x00001fff00037589 */ /* 0x000e2400000e0000 */
[----:B0-----:R-:W-:-:S13]  /*0140*/  ISETP.NE.AND P0, PT, R3, RZ, PT ;  /* 0x000000ff0300720c */ /* 0x001fda0003f05270 */
[----:B------:R-:W-:Y:S05]  /*0150*/  @P0 BRA `(.L_x_2) ;  /* 0x0000000000580947 */ /* 0x000fea0003800000 */
[----:B------:R-:W0:Y:S01]  /*0160*/  S2UR UR8, SR_CgaCtaId ;  /* 0x00000000000879c3 */ /* 0x000e220000008800 */
[----:B------:R-:W-:Y:S01]  /*0170*/  UMOV UR4, 0x400 ;  /* 0x0000040000047882 */ /* 0x000fe20000000000 */
[----:B------:R-:W-:Y:S01]  /*0180*/  UMOV UR5, 0x1 ;  /* 0x0000000100057882 */ /* 0x000fe20000000000 */
[----:B------:R-:W-:Y:S01]  /*0190*/  UMOV UR6, 0x6 ;  /* 0x0000000600067882 */ /* 0x000fe20000000000 */
[----:B------:R-:W-:Y:S01]  /*01a0*/  ELECT P0, URZ, PT ;  /* 0x00000000003f782f */ /* 0x000fe20003800000 */
[----:B------:R-:W-:-:S04]  /*01b0*/  UIADD3 UR6, -UR6, 0x100000, URZ ;  /* 0x0010000006067890 */ /* 0x000fc8000fffe13f */
[----:B------:R-:W-:Y:S02]  /*01c0*/  USHF.L.U32 UR7, UR6, 0xb, URZ ;  /* 0x0000000b06077899 */ /* 0x000fe4000800063f */
[----:B------:R-:W-:Y:S02]  /*01d0*/  USHF.L.U32 UR6, UR6, 0x1, URZ ;  /* 0x0000000106067899 */ /* 0x000fe4000800063f */
[----:B0-----:R-:W-:Y:S02]  /*01e0*/  ULEA UR8, UR8, UR4, 0x18 ;  /* 0x0000000408087291 */ /* 0x001fe4000f8ec03f */
[----:B------:R-:W-:-:S04]  /*01f0*/  UIADD3 UR4, -UR5, 0x100000, URZ ;  /* 0x0010000005047890 */ /* 0x000fc8000fffe13f */
[----:B------:R-:W-:Y:S02]  /*0200*/  USHF.L.U32 UR5, UR4, 0xb, URZ ;  /* 0x0000000b04057899 */ /* 0x000fe4000800063f */
[----:B------:R-:W-:Y:S01]  /*0210*/  USHF.L.U32 UR4, UR4, 0x1, URZ ;  /* 0x0000000104047899 */ /* 0x000fe2000800063f */
[----:B------:R-:W0:Y:S11]  /*0220*/  FENCE.VIEW.ASYNC.S ;  /* 0x00000000000073c6 */ /* 0x000e360000000000 */
[----:B0-----:R0:W1:Y:S01]  /*0230*/  SYNCS.EXCH.64 URZ, [UR8], UR4 ;  /* 0x00000004083f75b2 */ /* 0x0010620008000100 */
[----:B------:R0:W2:Y:S01]  /*0240*/  SYNCS.EXCH.64 URZ, [UR8+0x20], UR6 ;  /* 0x00002006083f75b2 */ /* 0x0000a20008000100 */
[----:B------:R0:W3:Y:S01]  /*0250*/  SYNCS.EXCH.64 URZ, [UR8+0x8], UR4 ;  /* 0x00000804083f75b2 */ /* 0x0000e20008000100 */
[----:B------:R0:W4:Y:S01]  /*0260*/  SYNCS.EXCH.64 URZ, [UR8+0x28], UR6 ;  /* 0x00002806083f75b2 */ /* 0x0001220008000100 */
[----:B------:R0:W0:Y:S01]  /*0270*/  SYNCS.EXCH.64 URZ, [UR8+0x10], UR4 ;  /* 0x00001004083f75b2 */ /* 0x0000220008000100 */
[----:B------:R0:W0:Y:S01]  /*0280*/  SYNCS.EXCH.64 URZ, [UR8+0x30], UR6 ;  /* 0x00003006083f75b2 */ /* 0x0000220008000100 */
[----:B------:R0:W0:Y:S01]  /*0290*/  SYNCS.EXCH.64 URZ, [UR8+0x18], UR4 ;  /* 0x00001804083f75b2 */ /* 0x0000220008000100 */
[----:B------:R0:W0:Y:S01]  /*02a0*/  SYNCS.EXCH.64 URZ, [UR8+0x38], UR6 ;  /* 0x00003806083f75b2 */ /* 0x0000220008000100 */
[----:B------:R-:W-:Y:S01]  /*02b0*/  NOP ;  /* 0x0000000000007918 */ /* 0x000fe20000000000 */
.L_x_2:
[----:B------:R-:W-:Y:S01]  /*02c0*/  SHF.R.S32.HI R7, RZ, 0x1f, R18 ;  /* 0x0000001fff077819 */ /* 0x000fe20000011412 */
[----:B------:R-:W5:Y:S01]  /*02d0*/  SHFL.IDX PT, R0, R0, RZ, 0x1f ;  /* 0x00001fff00007589 */ /* 0x000f6200000e0000 */
[----:B0-----:R-:W0:Y:S01]  /*02e0*/  S2UR UR8, SR_CTAID.X ;  /* 0x00000000000879c3 */ /* 0x001e220000002500 */
[----:B------:R-:W-:Y:S02]  /*02f0*/  ELECT P0, URZ, PT ;  /* 0x00000000003f782f */ /* 0x000fe40003800000 */
[----:B------:R-:W-:Y:S01]  /*0300*/  LEA.HI R7, R7, R18, RZ, 0x7 ;  /* 0x0000001207077211 */ /* 0x000fe200078f38ff */
[----:B------:R-:W1:Y:S01]  /*0310*/  S2R R4, SR_CTAID.Y ;  /* 0x0000000000047919 */ /* 0x000e620000002600 */
[----:B------:R-:W-:Y:S01]  /*0320*/  SHF.R.S32.HI R8, RZ, 0x1f, R3 ;  /* 0x0000001fff087819 */ /* 0x000fe20000011403 */
[----:B------:R-:W-:Y:S01]  /*0330*/  ULDC UR4, c[0x0][0x150] ;  /* 0x0000540000047ab9 */ /* 0x000fe20000000800 */
[----:B------:R-:W-:Y:S01]  /*0340*/  LOP3.LUT R7, R7, 0xffffff80, RZ, 0xc0, !PT ;  /* 0xffffff8007077812 */ /* 0x000fe200078ec0ff */
[----:B------:R-:W-:Y:S01]  /*0350*/  NOP ;  /* 0x0000000000007918 */ /* 0x000fe20000000000 */
[----:B------:R-:W-:Y:S01]  /*0360*/  LEA.HI R8, R8, R3, RZ, 0x2 ;  /* 0x0000000308087211 */ /* 0x000fe200078f10ff */
[----:B------:R-:W2:Y:S01]  /*0370*/  LDC R10, c[0x0][0x144] ;  /* 0x00005100ff0a7b82 */ /* 0x000ea20000000800 */
[----:B------:R-:W-:Y:S01]  /*0380*/  NOP ;  /* 0x0000000000007918 */ /* 0x000fe20000000000 */
[----:B------:R-:W-:Y:S01]  /*0390*/  IMAD.IADD R6, R18, 0x1, -R7 ;  /* 0x0000000112067824 */ /* 0x000fe200078e0a07 */
[----:B------:R-:W-:Y:S01]  /*03a0*/  LOP3.LUT R8, R8, 0x3ffffffc, RZ, 0xc0, !PT ;  /* 0x3ffffffc08087812 */ /* 0x000fe200078ec0ff */
[----:B------:R-:W-:Y:S01]  /*03b0*/  IMAD.MOV.U32 R23, RZ, RZ, 0x1 ;  /* 0x00000001ff177424 */ /* 0x000fe200078e00ff */
[----:B------:R-:W-:-:S02]  /*03c0*/  ISETP.NE.AND P3, PT, R5, RZ, PT ;  /* 0x000000ff0500720c */ /* 0x000fc40003f65270 */
[----:B------:R-:W-:Y:S01]  /*03d0*/  SHF.R.S32.HI R7, RZ, 0x1f, R6 ;  /* 0x0000001fff077819 */ /* 0x000fe20000011406 */
[----:B------:R-:W-:Y:S01]  /*03e0*/  IMAD.IADD R8, R3, 0x1, -R8 ;  /* 0x0000000103087824 */ /* 0x000fe200078e0a08 */
[----:B------:R-:W3:Y:S02]  /*03f0*/  LDC R13, c[0x0][0x140] ;  /* 0x00005000ff0d7b82 */ /* 0x000ee40000000800 */
[----:B------:R-:W-:Y:S02]  /*0400*/  LEA.HI R7, R7, R6, RZ, 0x3 ;  /* 0x0000000607077211 */ /* 0x000fe400078f18ff */
[----:B-----5:R-:W-:Y:S02]  /*0410*/  ISETP.NE.OR P0, PT, R0, RZ, !P0 ;  /* 0x000000ff0000720c */ /* 0x020fe40004705670 */
[--C-:B------:R-:W-:Y:S02]  /*0420*/  SHF.R.S32.HI R0, RZ, 0x3, R7.reuse ;  /* 0x00000003ff007819 */ /* 0x100fe40000011407 */
[----:B------:R-:W-:-:S02]  /*0430*/  SHF.R.S32.HI R7, RZ, 0x1f, R7 ;  /* 0x0000001fff077819 */ /* 0x000fc40000011407 */
[----:B0-----:R-:W-:Y:S02]  /*0440*/  I2FP.F32.U32 R9, UR8 ;  /* 0x0000000800097c45 */ /* 0x001fe40008201000 */
[----:B------:R-:W-:-:S03]  /*0450*/  LEA.HI R7, R7, R0, RZ, 0x2 ;  /* 0x0000000007077211 */ /* 0x000fc600078f10ff */
[----:B------:R-:W-:Y:S01]  /*0460*/  FMUL R9, R9, UR4 ;  /* 0x0000000409097c20 */ /* 0x000fe20008400000 */
[----:B------:R-:W-:Y:S01]  /*0470*/  LOP3.LUT R7, R7, 0xfffffffc, RZ, 0xc0, !PT ;  /* 0xfffffffc07077812 */ /* 0x000fe200078ec0ff */
[----:B------:R-:W-:Y:S01]  /*0480*/  VOTEU.ALL UP0, P0 ;  /* 0x00000000003f7886 */ /* 0x000fe20000000000 */
[----:B-1----:R-:W-:Y:S01]  /*0490*/  I2FP.F32.U32 R3, R4 ;  /* 0x0000000400037245 */ /* 0x002fe20000201000 */
[----:B------:R-:W-:Y:S01]  /*04a0*/  ULDC UR4, c[0x0][0x154] ;  /* 0x0000550000047ab9 */ /* 0x000fe20000000800 */
[----:B------:R-:W-:Y:S01]  /*04b0*/  VOTEU.ALL UP1, P0 ;  /* 0x00000000003f7886 */ /* 0x000fe20000020000 */
[----:B------:R-:W0:Y:S01]  /*04c0*/  F2I.U32.TRUNC.NTZ R9, R9 ;  /* 0x0000000900097305 */ /* 0x000e22000020f000 */
[----:B------:R-:W-:Y:S01]  /*04d0*/  IMAD.IADD R7, R0, 0x1, -R7 ;  /* 0x0000000100077824 */ /* 0x000fe200078e0a07 */
[----:B------:R-:W1:Y:S01]  /*04e0*/  @!UP0 S2UR UR7, SR_CgaCtaId ;  /* 0x00000000000789c3 */ /* 0x000e620000008800 */
[----:B------:R-:W-:Y:S01]  /*04f0*/  FMUL R12, R3, UR4 ;  /* 0x00000004030c7c20 */ /* 0x000fe20008400000 */
[----:B------:R-:W-:Y:S01]  /*0500*/  UMOV UR4, 0x20 ;  /* 0x0000002000047882 */ /* 0x000fe20000000000 */
[----:B------:R-:W-:Y:S01]  /*0510*/  IMAD R8, R8, 0x4, R7 ;  /* 0x0000000408087824 */ /* 0x000fe200078e0207 */
[----:B------:R-:W-:Y:S01]  /*0520*/  @!UP0 UMOV UR6, 0x400 ;  /* 0x0000040000068882 */ /* 0x000fe20000000000 */
[----:B------:R-:W-:-:S04]  /*0530*/  @!UP0 UIADD3 UR4, -UR4, 0x100000, URZ ;  /* 0x0010000004048890 */ /* 0x000fc8000fffe13f */
[----:B------:R-:W-:Y:S02]  /*0540*/  @!UP0 USHF.L.U32 UR5, UR4, 0xb, URZ ;  /* 0x0000000b04058899 */ /* 0x000fe4000800063f */
[----:B------:R-:W-:Y:S01]  /*0550*/  @!UP0 USHF.L.U32 UR4, UR4, 0x1, URZ ;  /* 0x0000000104048899 */ /* 0x000fe2000800063f */
[----:B---3--:R-:W-:Y:S01]  /*0560*/  ISETP.EQ.U32.AND P2, PT, R13, 0x1, PT ;  /* 0x000000010d00780c */ /* 0x008fe20003f42070 */
[----:B------:R-:W3:Y:S01]  /*0570*/  F2I.U32.TRUNC.NTZ R12, R12 ;  /* 0x0000000c000c7305 */ /* 0x000ee2000020f000 */
[----:B------:R-:W-:Y:S01]  /*0580*/  LEA.HI R0, R8, R8, RZ, 0x1 ;  /* 0x0000000808007211 */ /* 0x000fe200078f08ff */
[----:B------:R-:W5:Y:S03]  /*0590*/  LDC R7, c[0x0][0x148] ;  /* 0x00005200ff077b82 */ /* 0x000f660000000800 */
[----:B------:R-:W-:Y:S01]  /*05a0*/  LOP3.LUT R11, R0, 0xfffffffe, RZ, 0xc0, !PT ;  /* 0xfffffffe000b7812 */ /* 0x000fe200078ec0ff */
[----:B0-----:R-:W-:Y:S01]  /*05b0*/  IMAD.MOV R15, RZ, RZ, -R9 ;  /* 0x000000ffff0f7224 */ /* 0x001fe200078e0a09 */
[----:B------:R-:W-:-:S03]  /*05c0*/  SHF.R.S32.HI R9, RZ, 0x1f, R2 ;  /* 0x0000001fff097819 */ /* 0x000fc60000011402 */
[----:B--2---:R-:W-:Y:S01]  /*05d0*/  IMAD R3, R10, R15, UR8 ;  /* 0x000000080a037e24 */ /* 0x004fe2000f8e020f */
[----:B------:R-:W-:Y:S01]  /*05e0*/  LEA.HI R9, R9, R2, RZ, 0x2 ;  /* 0x0000000209097211 */ /* 0x000fe200078f10ff */
[C---:B------:R-:W-:Y:S02]  /*05f0*/  IMAD.IADD R0, R8.reuse, 0x1, -R11 ;  /* 0x0000000108007824 */ /* 0x040fe400078e0a0b */
[----:B------:R-:W-:Y:S01]  /*0600*/  IMAD.SHL.U32 R11, R8, 0x4, RZ ;  /* 0x00000004080b7824 */ /* 0x000fe200078e00ff */
[----:B------:R-:W-:Y:S01]  /*0610*/  LOP3.LUT R9, R9, 0xfffffffc, RZ, 0xc0, !PT ;  /* 0xfffffffc09097812 */ /* 0x000fe200078ec0ff */
[----:B---3--:R-:W-:Y:S01]  /*0620*/  IMAD.MOV R21, RZ, RZ, -R12 ;  /* 0x000000ffff157224 */ /* 0x008fe200078e0a0c */
[----:B------:R-:W-:Y:S01]  /*0630*/  ISETP.NE.AND P4, PT, R0, R3, PT ;  /* 0x000000030000720c */ /* 0x000fe20003f85270 */
[----:B-1----:R-:W-:Y:S01]  /*0640*/  @!UP0 ULEA UR6, UR7, UR6, 0x18 ;  /* 0x0000000607068291 */ /* 0x002fe2000f8ec03f */
[----:B------:R-:W-:Y:S01]  /*0650*/  LOP3.LUT R152, R8, 0xc, R11, 0x78, !PT ;  /* 0x0000000c08987812 */ /* 0x000fe200078e780b */
[----:B------:R-:W-:Y:S01]  /*0660*/  IMAD.IADD R0, R2, 0x1, -R9 ;  /* 0x0000000102007824 */ /* 0x000fe200078e0a09 */
[----:B------:R-:W-:Y:S01]  /*0670*/  VOTEU.ALL UP0, P0 ;  /* 0x00000000003f7886 */ /* 0x000fe20000000000 */
[----:B------:R-:W-:Y:S01]  /*0680*/  LOP3.LUT P0, RZ, R6, 0x7, RZ, 0xc0, !PT ;  /* 0x0000000706ff7812 */ /* 0x000fe2000780c0ff */
[----:B------:R-:W-:-:S02]  /*0690*/  VIADD R6, R5, 0xffffffff ;  /* 0xffffffff05067836 */ /* 0x000fc40000000000 */
[----:B------:R-:W-:Y:S01]  /*06a0*/  ISETP.NE.AND P1, PT, R0, 0x3, PT ;  /* 0x000000030000780c */ /* 0x000fe20003f25270 */
[----:B-----5:R-:W-:Y:S01]  /*06b0*/  IMAD R9, R7, R21, R4 ;  /* 0x0000001507097224 */ /* 0x020fe200078e0204 */
[----:B------:R-:W-:Y:S02]  /*06c0*/  ISETP.LT.U32.AND P0, PT, R152, 0x4, !P0 ;  /* 0x000000049800780c */ /* 0x000fe40004701070 */
[----:B------:R-:W-:Y:S01]  /*06d0*/  ISETP.EQ.OR P1, PT, R0, RZ, !P1 ;  /* 0x000000ff0000720c */ /* 0x000fe20004f22670 */
[----:B------:R-:W0:Y:S02]  /*06e0*/  FENCE.VIEW.ASYNC.S ;  /* 0x00000000000073c6 */ /* 0x000e240000000000 */
[----:B0-----:R0:W1:Y:S01]  /*06f0*/  @!UP0 SYNCS.EXCH.64 URZ, [UR6+0x50], UR4 ;  /* 0x00005004063f85b2 */ /* 0x0010620008000100 */
[----:B------:R-:W-:Y:S02]  /*0700*/  @P4 LEA.HI R2, R152, R152, RZ, 0x1 ;  /* 0x0000009898024211 */ /* 0x000fe400078f08ff */
[----:B------:R-:W-:-:S02]  /*0710*/  ISETP.EQ.AND P1, PT, R5, RZ, P1 ;  /* 0x000000ff0500720c */ /* 0x000fc40000f22270 */
[----:B------:R-:W-:Y:S02]  /*0720*/  @P4 SHF.R.S32.HI R2, RZ, 0x1, R2 ;  /* 0x00000001ff024819 */ /* 0x000fe40000011402 */
[----:B------:R-:W-:Y:S02]  /*0730*/  ISETP.GE.U32.AND P6, PT, R6, 0x2, PT ;  /* 0x000000020600780c */ /* 0x000fe40003fc6070 */
[----:B------:R-:W-:Y:S02]  /*0740*/  @P4 ISETP.NE.AND P5, PT, R2, R9, PT ;  /* 0x000000090200420c */ /* 0x000fe40003fa5270 */
[----:B------:R-:W-:Y:S02]  /*0750*/  SEL R2, RZ, 0x1, !P0 ;  /* 0x00000001ff027807 */ /* 0x000fe40004000000 */
[----:B------:R-:W-:Y:S02]  /*0760*/  @P4 SEL R23, RZ, 0x1, P5 ;  /* 0x00000001ff174807 */ /* 0x000fe40002800000 */
[----:B------:R-:W-:Y:S01]  /*0770*/  SEL R19, RZ, 0x1, !P1 ;  /* 0x00000001ff137807 */ /* 0x000fe20004800000 */
[----:B------:R0:W2:Y:S01]  /*0780*/  @!UP1 SYNCS.EXCH.64 URZ, [UR6+0x58], UR4 ;  /* 0x00005804063f95b2 */ /* 0x0000a20008000100 */
[----:B------:R-:W-:Y:S01]  /*0790*/  LOP3.LUT R23, R23, R2, RZ, 0xc0, !PT ;  /* 0x0000000217177212 */ /* 0x000fe200078ec0ff */
[----:B------:R-:W-:Y:S01]  /*07a0*/  NOP ;  /* 0x0000000000007918 */ /* 0x000fe20000000000 */
[----:B------:R-:W-:Y:S01]  /*07b0*/  SEL R19, R19, 0x2, P6 ;  /* 0x0000000213137807 */ /* 0x000fe20003000000 */
[----:B------:R-:W-:Y:S06]  /*07c0*/  @!P2 BRA `(.L_x_3) ;  /* 0x000000000008a947 */ /* 0x000fec0003800000 */
[----:B-12-4-:R-:W-:Y:S01]  /*07d0*/  UCGABAR_ARV ;  /* 0x00000000000079c7 */ /* 0x016fe20008000000 */
[----:B------:R-:W-:Y:S05]  /*07e0*/  BRA `(.L_x_4) ;  /* 0x0000000000047947 */ /* 0x000fea0003800000 */
.L_x_3:
[----:B-12-4-:R-:W-:Y:S01]  /*07f0*/  NOP ;  /* 0x0000000000007918 */ /* 0x016fe20000000000 */
.L_x_4:
[----:B------:R-:W1:Y:S01]  /*0800*/  LDC R2, c[0x0][0x65c] ;  /* 0x00019700ff027b82 */ /* 0x000e620000000800 */
[----:B------:R-:W-:Y:S02]  /*0810*/  IMAD.U32 R8, RZ, RZ, UR8 ;  /* 0x00000008ff087e24 */ /* 0x000fe4000f8e00ff */
[----:B------:R-:W-:Y:S01]  /*0820*/  IMAD.MOV.U32 R9, RZ, RZ, RZ ;  /* 0x000000ffff097224 */ /* 0x000fe200078e00ff */
[----:B-1----:R-:W-:-:S04]  /*0830*/  ISETP.NE.AND P1, PT, R2, 0x1, PT ;  /* 0x000000010200780c */ /* 0x002fc80003f25270 */
[----:B------:R-:W-:-:S09]  /*0840*/  P2R R5, PR, RZ, 0x2 ;  /* 0x00000002ff057803 */ /* 0x000fd20000000000 */
[----:B------:R-:W1:Y:S01]  /*0850*/  @P1 LDC R17, c[0x0][0x10] ;  /* 0x00000400ff111b82 */ /* 0x000e620000000800 */
[----:B------:R-:W-:Y:S02]  /*0860*/  @P1 IMAD.MOV.U32 R5, RZ, RZ, RZ ;  /* 0x000000ffff051224 */ /* 0x000fe400078e00ff */
[----:B------:R-:W-:-:S05]  /*0870*/  @P1 IMAD.MOV.U32 R13, RZ, RZ, RZ ;  /* 0x000000ffff0d1224 */ /* 0x000fca00078e00ff */
[----:B------:R-:W2:Y:S01]  /*0880*/  @!P1 LDC R11, c[0x0][0xc] ;  /* 0x00000300ff0b9b82 */ /* 0x000ea20000000800 */
[----:B-1----:R-:W-:-:S04]  /*0890*/  @P1 IMAD.WIDE.U32 R16, R17, UR8, R4 ;  /* 0x0000000811101c25 */ /* 0x002fc8000f8e0004 */
[----:B------:R-:W-:Y:S02]  /*08a0*/  @P1 IMAD.IADD R17, R17, 0x1, R13 ;  /* 0x0000000111111824 */ /* 0x000fe400078e020d */
[----:B--2---:R-:W-:-:S04]  /*08b0*/  @!P1 IMAD.WIDE.U32 R8, R4, R11, R8 ;  /* 0x0000000b04089225 */ /* 0x004fc800078e0008 */
[----:B------:R-:W-:Y:S02]  /*08c0*/  @!P1 IMAD.MOV.U32 R16, RZ, RZ, R8 ;  /* 0x000000ffff109224 */ /* 0x000fe400078e0008 */
[----:B------:R-:W-:Y:S01]  /*08d0*/  @!P1 IMAD.MOV.U32 R17, RZ, RZ, R9 ;  /* 0x000000ffff119224 */ /* 0x000fe200078e0009 */
[----:B------:R-:W-:Y:S06]  /*08e0*/  @!P2 BRA `(.L_x_5) ;  /* 0x00000000000ca947 */ /* 0x000fec0003800000 */
[----:B------:R-:W-:Y:S01]  /*08f0*/  UCGABAR_WAIT ;  /* 0x0000000000007dc7 */ /* 0x000fe20008000000 */
[----:B------:R-:W-:Y:S01]  /*0900*/  CCTL.IVALL ;  /* 0x00000000ff00798f */ /* 0x000fe20002000000 */
[----:B------:R-:W-:Y:S05]  /*0910*/  BRA `(.L_x_6) ;  /* 0x0000000000047947 */ /* 0x000fea0003800000 */
.L_x_5:
[----:B------:R-:W-:Y:S06]  /*0920*/  BAR.SYNC.DEFER_BLOCKING 0x0 ;  /* 0x0000000000007b1d */ /* 0x000fec0000010000 */
.L_x_6:
[----:B------:R-:W-:Y:S05]  /*0930*/  @!P3 BRA `(.L_x_7) ;  /* 0x0000007c00d0b947 */ /* 0x000fea0003800000 */
[----:B------:R-:W-:-:S13]  /*0940*/  ISETP.GT.U32.AND P0, PT, R6, 0x1, PT ;  /* 0x000000010600780c */ /* 0x000fda0003f04070 */
[----:B0-----:R-:W-:Y:S05]  /*0950*/  @P0 EXIT ;  /* 0x000000000000094d */ /* 0x001fea0003800000 */
[----:B------:R-:W-:Y:S01]  /*0960*/  ULDC.64 UR4, c[0x0][0x650] ;  /* 0x0001940000047ab9 */ /* 0x000fe20000000a00 */
[----:B------:R-:W-:Y:S01]  /*0970*/  PRMT R0, RZ, 0x7610, R0 ;  /* 0x00007610ff007816 */ /* 0x000fe20000000000 */
[----:B------:R-:W-:Y:S01]  /*0980*/  IMAD.MOV.U32 R154, RZ, RZ, -0x1 ;  /* 0xffffffffff9a7424 */ /* 0x000fe200078e00ff */
[----:B------:R-:W-:Y:S01]  /*0990*/  ISETP.GE.U32.AND P0, PT, R16, UR4, PT ;  /* 0x0000000410007c0c */ /* 0x000fe2000bf06070 */
[----:B------:R-:W-:Y:S02]  /*09a0*/  IMAD.MOV.U32 R153, RZ, RZ, -0x1 ;  /* 0xffffffffff997424 */ /* 0x000fe400078e00ff */
[----:B------:R-:W-:Y:S01]  /*09b0*/  IMAD.MOV.U32 R22, RZ, RZ, -0x1 ;  /* 0xffffffffff167424 */ /* 0x000fe200078e00ff */
[----:B------:R-:W-:-:S13]  /*09c0*/  ISETP.GE.U32.AND.EX P0, PT, R17, UR5, PT, P0 ;  /* 0x0000000511007c0c */ /* 0x000fda000bf06100 */
[----:B------:R-:W-:Y:S05]  /*09d0*/  @P0 BRA `(.L_x_8) ;  /* 0x00000004002c0947 */ /* 0x000fea0003800000 */
[----:B------:R-:W0:Y:S01]  /*09e0*/  LDC.64 R24, c[0x0][0x628] ;  /* 0x00018a00ff187b82 */ /* 0x000e220000000a00 */
[----:B------:R-:W-:Y:S02]  /*09f0*/  IMAD.MOV.U32 R8, RZ, RZ, R16 ;  /* 0x000000ffff087224 */ /* 0x000fe400078e0010 */
[----:B------:R-:W-:-:S05]  /*0a00*/  IMAD.MOV.U32 R9, RZ, RZ, R17 ;  /* 0x000000ffff097224 */ /* 0x000fca00078e0011 */
[----:B------:R-:W1:Y:S08]  /*0a10*/  LDC R0, c[0x0][0x630] ;  /* 0x00018c00ff007b82 */ /* 0x000e700000000800 */
[----:B------:R-:W2:Y:S01]  /*0a20*/  LDC.64 R26, c[0x0][0x620] ;  /* 0x00018800ff1a7b82 */ /* 0x000ea20000000a00 */
[----:B0-----:R-:W-:-:S04]  /*0a30*/  ISETP.NE.U32.AND P0, PT, R24, RZ, PT ;  /* 0x000000ff1800720c */ /* 0x001fc80003f05070 */
[----:B------:R-:W-:-:S13]  /*0a40*/  ISETP.NE.AND.EX P0, PT, R25, RZ, PT, P0 ;  /* 0x000000ff1900720c */ /* 0x000fda0003f05300 */
[----:B-12---:R-:W-:Y:S05]  /*0a50*/  @!P0 BRA `(.L_x_9) ;  /* 0x0000000000288947 */ /* 0x006fea0003800000 */
[----:B------:R-:W0:Y:S02]  /*0a60*/  LDC R13, c[0x0][0x634] ;  /* 0x00018d00ff0d7b82 */ /* 0x000e240000000800 */
[----:B0-----:R-:W-:-:S05]  /*0a70*/  IADD3 R13, P0, R16, R13, RZ ;  /* 0x0000000d100d7210 */ /* 0x001fca0007f1e0ff */
[----:B------:R-:W-:-:S04]  /*0a80*/  IMAD.X R15, RZ, RZ, R17, P0 ;  /* 0x000000ffff0f7224 */ /* 0x000fc800000e0611 */
[----:B------:R-:W-:-:S04]  /*0a90*/  IMAD.WIDE.U32 R8, R15, R24, RZ ;  /* 0x000000180f087225 */ /* 0x000fc800078e00ff */
[----:B------:R-:W-:-:S04]  /*0aa0*/  IMAD.WIDE.U32 R10, P0, R13, R25, R8 ;  /* 0x000000190d0a7225 */ /* 0x000fc80007800008 */
[----:B------:R-:W-:-:S04]  /*0ab0*/  IMAD.WIDE.U32 R8, R13, R24, RZ ;  /* 0x000000180d087225 */ /* 0x000fc800078e00ff */
[----:B------:R-:W-:Y:S01]  /*0ac0*/  IMAD.X R13, RZ, RZ, RZ, P0 ;  /* 0x000000ffff0d7224 */ /* 0x000fe200000e06ff */
[----:B------:R-:W-:Y:S01]  /*0ad0*/  IADD3 RZ, P0, R9, R10, RZ ;  /* 0x0000000a09ff7210 */ /* 0x000fe20007f1e0ff */
[----:B------:R-:W-:-:S04]  /*0ae0*/  IMAD.MOV.U32 R12, RZ, RZ, R11 ;  /* 0x000000ffff0c7224 */ /* 0x000fc800078e000b */
[----:B------:R-:W-:-:S08]  /*0af0*/  IMAD.WIDE.U32.X R8, R15, R25, R12, P0 ;  /* 0x000000190f087225 */ /* 0x000fd000000e040c */
.L_x_9:
[----:B------:R-:W0:Y:S01]  /*0b00*/  LDC.64 R24, c[0x0][0x640] ;  /* 0x00019000ff187b82 */ /* 0x000e220000000a00 */
[-CC-:B------:R-:W-:Y:S01]  /*0b10*/  SHF.R.U64 R28, R8, R0.reuse, R9.reuse ;  /* 0x00000000081c7219 */ /* 0x180fe20000001209 */
[----:B------:R-:W-:Y:S01]  /*0b20*/  IMAD R30, R7, R21, R4 ;  /* 0x00000015071e7224 */ /* 0x000fe200078e0204 */
[----:B------:R-:W-:Y:S01]  /*0b30*/  SHF.R.U32.HI R0, RZ, R0, R9 ;  /* 0x00000000ff007219 */ /* 0x000fe20000011609 */
[----:B------:R-:W-:Y:S01]  /*0b40*/  IMAD.MOV.U32 R21, RZ, RZ, 0x1 ;  /* 0x00000001ff157424 */ /* 0x000fe200078e00ff */
[----:B------:R-:W-:-:S03]  /*0b50*/  IADD3 R5, P0, RZ, -R28, RZ ;  /* 0x8000001cff057210 */ /* 0x000fc60007f1e0ff */
[----:B------:R-:W1:Y:S02]  /*0b60*/  LDC R6, c[0x0][0x618] ;  /* 0x00018600ff067b82 */ /* 0x000e640000000800 */
[----:B------:R-:W-:-:S04]  /*0b70*/  IMAD.X R9, RZ, RZ, ~R0, P0 ;  /* 0x000000ffff097224 */ /* 0x000fc800000e0e00 */
[-C--:B------:R-:W-:Y:S02]  /*0b80*/  IMAD R0, R9, R26.reuse, RZ ;  /* 0x0000001a09007224 */ /* 0x080fe400078e02ff */
[----:B------:R-:W2:Y:S01]  /*0b90*/  LDC R11, c[0x0][0x608] ;  /* 0x00018200ff0b7b82 */ /* 0x000ea20000000800 */
[----:B------:R-:W-:-:S04]  /*0ba0*/  IMAD.WIDE.U32 R8, R5, R26, R16 ;  /* 0x0000001a05087225 */ /* 0x000fc800078e0010 */
[----:B------:R-:W-:-:S03]  /*0bb0*/  IMAD R5, R5, R27, R0 ;  /* 0x0000001b05057224 */ /* 0x000fc600078e0200 */
[----:B------:R-:W3:Y:S01]  /*0bc0*/  LDC R12, c[0x0][0x658] ;  /* 0x00019600ff0c7b82 */ /* 0x000ee20000000800 */
[----:B0-----:R-:W-:Y:S01]  /*0bd0*/  ISETP.NE.U32.AND P0, PT, R24, RZ, PT ;  /* 0x000000ff1800720c */ /* 0x001fe20003f05070 */
[----:B------:R-:W-:Y:S02]  /*0be0*/  IMAD.IADD R5, R9, 0x1, R5 ;  /* 0x0000000109057824 */ /* 0x000fe400078e0205 */
[----:B------:R-:W-:Y:S01]  /*0bf0*/  IMAD.MOV.U32 R9, RZ, RZ, -0x1 ;  /* 0xffffffffff097424 */ /* 0x000fe200078e00ff */
[----:B------:R-:W-:-:S03]  /*0c00*/  ISETP.NE.AND.EX P0, PT, R25, RZ, PT, P0 ;  /* 0x000000ff1900720c */ /* 0x000fc60003f05300 */
[----:B------:R-:W0:Y:S01]  /*0c10*/  LDC R15, c[0x0][0x600] ;  /* 0x00018000ff0f7b82 */ /* 0x000e220000000800 */
[-CC-:B-1----:R-:W-:Y:S02]  /*0c20*/  SHF.R.U64 R13, R8, R6.reuse, R5.reuse ;  /* 0x00000006080d7219 */ /* 0x182fe40000001205 */
[----:B------:R-:W-:-:S05]  /*0c30*/  SHF.R.U32.HI R0, RZ, R6, R5 ;  /* 0x00000006ff007219 */ /* 0x000fca0000011605 */
[----:B------:R-:W1:Y:S01]  /*0c40*/  LDC R14, c[0x0][0x648] ;  /* 0x00019200ff0e7b82 */ /* 0x000e620000000800 */
[-CC-:B--2---:R-:W-:Y:S02]  /*0c50*/  SHF.R.U64 R27, R13, R11.reuse, R0.reuse ;  /* 0x0000000b0d1b7219 */ /* 0x184fe40000001200 */
[----:B------:R-:W-:-:S05]  /*0c60*/  SHF.R.U32.HI R5, RZ, R11, R0 ;  /* 0x0000000bff057219 */ /* 0x000fca0000011600 */
[----:B------:R-:W2:Y:S01]  /*0c70*/  LDC R20, c[0x0][0x638] ;  /* 0x00018e00ff147b82 */ /* 0x000ea20000000800 */
[-CC-:B---3--:R-:W-:Y:S02]  /*0c80*/  SHF.R.U64 R26, R27, R12.reuse, R5.reuse ;  /* 0x0000000c1b1a7219 */ /* 0x188fe40000001205 */
[-C--:B------:R-:W-:Y:S02]  /*0c90*/  SHF.L.U32 R0, R9, R12.reuse, RZ ;  /* 0x0000000c09007219 */ /* 0x080fe400000006ff */
[----:B------:R-:W-:Y:S01]  /*0ca0*/  SHF.R.U32.HI R5, RZ, R12, R5 ;  /* 0x0000000cff057219 */ /* 0x000fe20000011605 */
[----:B------:R-:W-:Y:S01]  /*0cb0*/  IMAD.MOV.U32 R4, RZ, RZ, R26 ;  /* 0x000000ffff047224 */ /* 0x000fe200078e001a */
[----:B------:R-:W-:Y:S01]  /*0cc0*/  LOP3.LUT R10, RZ, R0, RZ, 0x33, !PT ;  /* 0x00000000ff0a7212 */ /* 0x000fe200078e33ff */
[----:B------:R-:W3:Y:S01]  /*0cd0*/  LDC R22, c[0x0][0x610] ;  /* 0x00018400ff167b82 */ /* 0x000ee20000000800 */
[----:B------:R-:W-:Y:S05]  /*0ce0*/  @!P0 BRA `(.L_x_10) ;  /* 0x0000000000288947 */ /* 0x000fea0003800000 */
[----:B------:R-:W4:Y:S02]  /*0cf0*/  LDC R9, c[0x0][0x64c] ;  /* 0x00019300ff097b82 */ /* 0x000f240000000800 */
[----:B----4-:R-:W-:-:S05]  /*0d00*/  IADD3 R9, P0, R26, R9, RZ ;  /* 0x000000091a097210 */ /* 0x010fca0007f1e0ff */
        /* <DEDUP_REMOVED lines=8> */
.L_x_10:
[----:B-1----:R-:W-:Y:S01]  /*0d90*/  SHF.R.U64 R4, R4, R14, R5 ;  /* 0x0000000e04047219 */ /* 0x002fe20000001205 */
[----:B0-----:R-:W-:Y:S01]  /*0da0*/  VIADD R6, R15, 0xffffffff ;  /* 0xffffffff0f067836 */ /* 0x001fe20000000000 */
[----:B------:R-:W-:Y:S02]  /*0db0*/  SHF.L.U32 R0, R21, R12, RZ ;  /* 0x0000000c15007219 */ /* 0x000fe400000006ff */
[----:B------:R-:W-:Y:S01]  /*0dc0*/  LOP3.LUT R5, R27, R10, RZ, 0xc0, !PT ;  /* 0x0000000a1b057212 */ /* 0x000fe200078ec0ff */
[----:B------:R-:W-:Y:S01]  /*0dd0*/  IMAD.MOV R7, RZ, RZ, -R4 ;  /* 0x000000ffff077224 */ /* 0x000fe200078e0a04 */
[----:B------:R-:W-:Y:S02]  /*0de0*/  SEL R3, R3, R30, !P1 ;  /* 0x0000001e03037207 */ /* 0x000fe40004800000 */
[----:B------:R-:W-:Y:S01]  /*0df0*/  LOP3.LUT R6, R13, R6, RZ, 0xc0, !PT ;  /* 0x000000060d067212 */ /* 0x000fe200078ec0ff */
[----:B------:R-:W-:Y:S02]  /*0e00*/  IMAD R4, R0, R4, R5 ;  /* 0x0000000400047224 */ /* 0x000fe400078e0205 */
[----:B--2---:R-:W-:-:S02]  /*0e10*/  IMAD R0, R7, R20, R26 ;  /* 0x0000001407007224 */ /* 0x004fc400078e021a */
[----:B---3--:R-:W-:Y:S02]  /*0e20*/  IMAD R3, R4, R22, R3 ;  /* 0x0000001604037224 */ /* 0x008fe400078e0203 */
[----:B------:R-:W-:Y:S02]  /*0e30*/  IMAD R154, R0, R15, R6 ;  /* 0x0000000f009a7224 */ /* 0x000fe400078e0206 */
[----:B------:R-:W-:Y:S02]  /*0e40*/  IMAD.MOV.U32 R4, RZ, RZ, 0x1 ;  /* 0x00000001ff047424 */ /* 0x000fe400078e00ff */
[----:B------:R-:W-:Y:S01]  /*0e50*/  IMAD.MOV.U32 R22, RZ, RZ, R28 ;  /* 0x000000ffff167224 */ /* 0x000fe200078e001c */
[----:B------:R-:W-:Y:S02]  /*0e60*/  SEL R153, R154, R3, !P1 ;  /* 0x000000039a997207 */ /* 0x000fe40004800000 */
[----:B------:R-:W-:Y:S02]  /*0e70*/  PRMT R0, R4, 0x7610, R0 ;  /* 0x0000761004007816 */ /* 0x000fe40000000000 */
[----:B------:R-:W-:-:S07]  /*0e80*/  SEL R154, R3, R154, !P1 ;  /* 0x0000009a039a7207 */ /* 0x000fce0004800000 */
.L_x_8:
[----:B------:R-:W-:-:S08]  /*0e90*/  NOP ;  /* 0x0000000000007918 */ /* 0x000fd00000000000 */
[----:B------:R-:W0:Y:S02]  /*0ea0*/  USETMAXREG.TRY_ALLOC.CTAPOOL UP0, 0xe8 ;  /* 0x000000e8000079c8 */ /* 0x000e240008000600 */
[----:B0-----:R-:W-:-:S13]  /*0eb0*/  PLOP3.LUT P0, PT, PT, PT, UP0, 0x80, 0x0 ;  /* 0x000000000000781c */ /* 0x001fda0003f0f008 */
[----:B------:R-:W-:Y:S05]  /*0ec0*/  @!P0 BRA `(.L_x_8) ;  /* 0xfffffffc00f08947 */ /* 0x000fea000383ffff */
[----:B------:R-:W-:Y:S01]  /*0ed0*/  ULDC.64 UR4, c[0x0][0x598] ;  /* 0x0001660000047ab9 */ /* 0x000fe20000000a00 */
[----:B------:R-:W-:Y:S01]  /*0ee0*/  ULDC.64 UR36, c[0x0][0x208] ;  /* 0x0000820000247ab9 */ /* 0x000fe20000000a00 */
[----:B------:R-:W-:-:S04]  /*0ef0*/  ISETP.NE.U32.AND P0, PT, RZ, UR4, PT ;  /* 0x00000004ff007c0c */ /* 0x000fc8000bf05070 */
[----:B------:R-:W-:-:S13]  /*0f00*/  ISETP.NE.AND.EX P0, PT, RZ, UR5, PT, P0 ;  /* 0x00000005ff007c0c */ /* 0x000fda000bf05300 */
[----:B------:R-:W-:Y:S05]  /*0f10*/  @!P0 BRA `(.L_x_11) ;  /* 0x00000000001c8947 */ /* 0x000fea0003800000 */
[----:B------:R-:W0:Y:S02]  /*0f20*/  LDC.64 R4, c[0x0][0x598] ;  /* 0x00016600ff047b82 */ /* 0x000e240000000a00 */
[----:B0-----:R-:W2:Y:S02]  /*0f30*/  LDG.E.64 R4, desc[UR36][R4.64] ;  /* 0x0000002404047981 */ /* 0x001ea4000c1e1b00 */
[----:B--2---:R-:W-:-:S04]  /*0f40*/  ISETP.NE.U32.AND P0, PT, R4, RZ, PT ;  /* 0x000000ff0400720c */ /* 0x004fc80003f05070 */
[----:B------:R-:W-:-:S13]  /*0f50*/  ISETP.NE.AND.EX P0, PT, R5, RZ, PT, P0 ;  /* 0x000000ff0500720c */ /* 0x000fda0003f05300 */
[----:B------:R-:W-:Y:S05]  /*0f60*/  @!P0 BRA `(.L_x_11) ;  /* 0x0000000000088947 */ /* 0x000fea0003800000 */
[----:B------:R0:W5:Y:S01]  /*0f70*/  LD.E R155, desc[UR36][R4.64] ;  /* 0x00000024049b7980 */ /* 0x000162000c101900 */
[----:B------:R-:W-:Y:S05]  /*0f80*/  BRA `(.L_x_12) ;  /* 0x0000000000247947 */ /* 0x000fea0003800000 */
.L_x_11:
[----:B------:R-:W-:Y:S02]  /*0f90*/  ULDC.64 UR4, c[0x0][0x588] ;  /* 0x0001620000047ab9 */ /* 0x000fe40000000a00 */
[----:B------:R-:W-:-:S04]  /*0fa0*/  ISETP.NE.U32.AND P0, PT, RZ, UR4, PT ;  /* 0x00000004ff007c0c */ /* 0x000fc8000bf05070 */
[----:B------:R-:W-:-:S13]  /*0fb0*/  ISETP.NE.AND.EX P0, PT, RZ, UR5, PT, P0 ;  /* 0x00000005ff007c0c */ /* 0x000fda000bf05300 */
[----:B------:R-:W-:Y:S05]  /*0fc0*/  @!P0 BRA `(.L_x_13) ;  /* 0x00000000000c8947 */ /* 0x000fea0003800000 */
[----:B------:R-:W0:Y:S02]  /*0fd0*/  LDC.64 R4, c[0x0][0x588] ;  /* 0x00016200ff047b82 */ /* 0x000e240000000a00 */
[----:B0-----:R1:W5:Y:S01]  /*0fe0*/  LDG.E R155, desc[UR36][R4.64] ;  /* 0x00000024049b7981 */ /* 0x001362000c1e1900 */
[----:B------:R-:W-:Y:S05]  /*0ff0*/  BRA `(.L_x_12) ;  /* 0x0000000000087947 */ /* 0x000fea0003800000 */
.L_x_13:
[----:B------:R-:W-:Y:S02]  /*1000*/  ULDC UR4, c[0x0][0x580] ;  /* 0x0001600000047ab9 */ /* 0x000fe40000000800 */
[----:B------:R-:W-:-:S07]  /*1010*/  IMAD.U32 R155, RZ, RZ, UR4 ;  /* 0x00000004ff9b7e24 */ /* 0x000fce000f8e00ff */
.L_x_12:
[----:B------:R-:W-:Y:S02]  /*1020*/  ULDC.64 UR4, c[0x0][0x5a0] ;  /* 0x0001680000047ab9 */ /* 0x000fe40000000a00 */
[----:B------:R-:W-:-:S04]  /*1030*/  ISETP.NE.U32.AND P0, PT, RZ, UR4, PT ;  /* 0x00000004ff007c0c */ /* 0x000fc8000bf05070 */
[----:B------:R-:W-:-:S13]  /*1040*/  ISETP.NE.AND.EX P0, PT, RZ, UR5, PT, P0 ;  /* 0x00000005ff007c0c */ /* 0x000fda000bf05300 */
[----:B------:R-:W-:Y:S05]  /*1050*/  @!P0 BRA `(.L_x_14) ;  /* 0x00000000001c8947 */ /* 0x000fea0003800000 */
[----:B01----:R-:W0:Y:S02]  /*1060*/  LDC.64 R4, c[0x0][0x5a0] ;  /* 0x00016800ff047b82 */ /* 0x003e240000000a00 */
[----:B0-----:R-:W2:Y:S02]  /*1070*/  LDG.E.64 R4, desc[UR36][R4.64] ;  /* 0x0000002404047981 */ /* 0x001ea4000c1e1b00 */
[----:B--2---:R-:W-:-:S04]  /*1080*/  ISETP.NE.U32.AND P0, PT, R4, RZ, PT ;  /* 0x000000ff0400720c */ /* 0x004fc80003f05070 */
[----:B------:R-:W-:-:S13]  /*1090*/  ISETP.NE.AND.EX P0, PT, R5, RZ, PT, P0 ;  /* 0x000000ff0500720c */ /* 0x000fda0003f05300 */
[----:B------:R-:W-:Y:S05]  /*10a0*/  @!P0 BRA `(.L_x_14) ;  /* 0x0000000000088947 */ /* 0x000fea0003800000 */
[----:B------:R0:W5:Y:S01]  /*10b0*/  LD.E R156, desc[UR36][R4.64] ;  /* 0x00000024049c7980 */ /* 0x000162000c101900 */
[----:B------:R-:W-:Y:S05]  /*10c0*/  BRA `(.L_x_15) ;  /* 0x0000000000247947 */ /* 0x000fea0003800000 */
.L_x_14:
[----:B------:R-:W-:Y:S02]  /*10d0*/  ULDC.64 UR4, c[0x0][0x590] ;  /* 0x0001640000047ab9 */ /* 0x000fe40000000a00 */
[----:B------:R-:W-:-:S04]  /*10e0*/  ISETP.NE.U32.AND P0, PT, RZ, UR4, PT ;  /* 0x00000004ff007c0c */ /* 0x000fc8000bf05070 */
[----:B------:R-:W-:-:S13]  /*10f0*/  ISETP.NE.AND.EX P0, PT, RZ, UR5, PT, P0 ;  /* 0x00000005ff007c0c */ /* 0x000fda000bf05300 */
[----:B------:R-:W-:Y:S05]  /*1100*/  @!P0 BRA `(.L_x_16) ;  /* 0x00000000000c8947 */ /* 0x000fea0003800000 */
[----:B------:R-:W2:Y:S02]  /*1110*/  LDC.64 R156, c[0x0][0x590] ;  /* 0x00016400ff9c7b82 */ /* 0x000ea40000000a00 */
[----:B--2---:R2:W5:Y:S01]  /*1120*/  LDG.E R156, desc[UR36][R156.64] ;  /* 0x000000249c9c7981 */ /* 0x004562000c1e1900 */
[----:B------:R-:W-:Y:S05]  /*1130*/  BRA `(.L_x_15) ;  /* 0x0000000000087947 */ /* 0x000fea0003800000 */
.L_x_16:
[----:B------:R-:W-:Y:S02]  /*1140*/  ULDC UR4, c[0x0][0x584] ;  /* 0x0001610000047ab9 */ /* 0x000fe40000000800 */
[----:B------:R-:W-:-:S07]  /*1150*/  IMAD.U32 R156, RZ, RZ, UR4 ;  /* 0x00000004ff9c7e24 */ /* 0x000fce000f8e00ff */
.L_x_15:
[----:B------:R-:W-:-:S13]  /*1160*/  LOP3.LUT P0, RZ, R0, 0xff, RZ, 0xc0, !PT ;  /* 0x000000ff00ff7812 */ /* 0x000fda000780c0ff */
[----:B------:R-:W-:Y:S05]  /*1170*/  @!P0 EXIT ;  /* 0x000000000000894d */ /* 0x000fea0003800000 */
[----:B------:R-:W-:Y:S01]  /*1180*/  ULDC UR4, c[0x0][0x28c] ;  /* 0x0000a30000047ab9 */ /* 0x000fe20000000800 */
[----:B------:R-:W-:Y:S01]  /*1190*/  UMOV UR38, URZ ;  /* 0x0000003f00267c82 */ /* 0x000fe20008000000 */
[----:B------:R-:W-:Y:S01]  /*11a0*/  UIADD3 UR4, UR4, 0x1f, URZ ;  /* 0x0000001f04047890 */ /* 0x000fe2000fffe03f */
[----:B------:R-:W-:-:S03]  /*11b0*/  UMOV UR39, URZ ;  /* 0x0000003f00277c82 */ /* 0x000fc60008000000 */
[----:B------:R-:W-:-:S04]  /*11c0*/  USHF.R.S32.HI UR5, URZ, 0x1f, UR4 ;  /* 0x0000001f3f057899 */ /* 0x000fc80008011404 */
[----:B------:R-:W-:-:S04]  /*11d0*/  ULEA.HI UR5, UR5, UR4, URZ, 0x5 ;  /* 0x0000000405057291 */ /* 0x000fc8000f8f283f */
[----:B------:R-:W-:-:S12]  /*11e0*/  USHF.R.S32.HI UR40, URZ, 0x5, UR5 ;  /* 0x000000053f287899 */ /* 0x000fd80008011405 */
.L_x_294:
[----:B------:R-:W-:Y:S01]  /*11f0*/  LOP3.LUT R0, R18, 0x80, RZ, 0xc0, !PT ;  /* 0x0000008012007812 */ /* 0x000fe200078ec0ff */
[----:B------:R-:W3:Y:S01]  /*1200*/  S2UR UR7, SR_CgaCtaId ;  /* 0x00000000000779c3 */ /* 0x000ee20000008800 */
[----:B------:R-:W-:Y:S02]  /*1210*/  UMOV UR6, 0x400 ;  /* 0x0000040000067882 */ /* 0x000fe40000000000 */
[----:B------:R-:W-:-:S06]  /*1220*/  SHF.R.U32.HI R0, RZ, 0x7, R0 ;  /* 0x00000007ff007819 */ /* 0x000fcc0000011600 */
[----:B----4-:R-:W4:Y:S01]  /*1230*/  SHFL.IDX PT, R0, R0, RZ, 0x1f ;  /* 0x00001fff00007589 */ /* 0x010f2200000e0000 */
[----:B---3--:R-:W-:Y:S01]  /*1240*/  ULEA UR6, UR7, UR6, 0x18 ;  /* 0x0000000607067291 */ /* 0x008fe2000f8ec03f */
[----:B----4-:R-:W-:-:S13]  /*1250*/  R2UR UR4, R0 ;  /* 0x00000000000472ca */ /* 0x010fda00000e0000 */
[----:B------:R-:W-:-:S04]  /*1260*/  ULEA.HI UR5, UR4, UR4, URZ, 0x1 ;  /* 0x0000000404057291 */ /* 0x000fc8000f8f083f */
[----:B------:R-:W-:-:S04]  /*1270*/  ULOP3.LUT UR5, UR5, 0x1ffffe, URZ, 0xc0, !UPT ;  /* 0x001ffffe05057892 */ /* 0x000fc8000f8ec03f */
[----:B------:R-:W-:-:S03]  /*1280*/  UIADD3 UR5, UR4, -UR5, URZ ;  /* 0x8000000504057290 */ /* 0x000fc6000fffe03f */
[----:B------:R-:W-:Y:S01]  /*1290*/  ULDC UR4, c[0x0][0x28c] ;  /* 0x0000a30000047ab9 */ /* 0x000fe20000000800 */
[----:B------:R-:W-:Y:S01]  /*12a0*/  ULEA UR5, UR5, UR6, 0xb ;  /* 0x0000000605057291 */ /* 0x000fe2000f8e583f */
[----:B------:R-:W-:-:S03]  /*12b0*/  ISETP.LT.AND P0, PT, RZ, UR4, PT ;  /* 0x00000004ff007c0c */ /* 0x000fc6000bf01270 */
[----:B------:R-:W-:-:S04]  /*12c0*/  UIADD3 UR5, UR5, 0x100, URZ ;  /* 0x0000010005057890 */ /* 0x000fc8000fffe03f */
[----:B------:R-:W-:-:S04]  /*12d0*/  USHF.R.U32.HI UR5, URZ, 0x4, UR5 ;  /* 0x000000043f057899 */ /* 0x000fc80008011605 */
[----:B------:R-:W-:-:S04]  /*12e0*/  ULOP3.LUT UR5, UR5, 0x3fff, URZ, 0xc0, !UPT ;  /* 0x00003fff05057892 */ /* 0x000fc8000f8ec03f */
[----:B------:R-:W-:Y:S01]  /*12f0*/  ULOP3.LUT UR41, UR5, 0x10000, URZ, 0xfc, !UPT ;  /* 0x0001000005297892 */ /* 0x000fe2000f8efc3f */
[----:B01----:R-:W-:Y:S11]  /*1300*/  @P0 BRA `(.L_x_17) ;  /* 0x0000000000400947 */ /* 0x003ff60003800000 */
[----:B------:R-:W-:Y:S01]  /*1310*/  MOV R0, 0x0 ;  /* 0x0000000000007802 */ /* 0x000fe20000000f00 */
[----:B------:R-:W-:Y:S01]  /*1320*/  ULDC.64 UR4, c[0x4][0x68] ;  /* 0x01001a0000047ab9 */ /* 0x000fe20000000a00 */
[----:B------:R-:W-:Y:S01]  /*1330*/  ULDC.64 UR6, c[0x4][0x8] ;  /* 0x0100020000067ab9 */ /* 0x000fe20000000a00 */
[----:B01----:R-:W-:Y:S01]  /*1340*/  IMAD.U32 R4, RZ, RZ, UR4 ;  /* 0x00000004ff047e24 */ /* 0x003fe2000f8e00ff */
[----:B------:R0:W1:Y:S01]  /*1350*/  LDC.64 R14, c[0x4][R0] ;  /* 0x01000000000e7b82 */ /* 0x0000620000000a00 */
[----:B------:R-:W-:Y:S01]  /*1360*/  IMAD.U32 R5, RZ, RZ, UR5 ;  /* 0x00000005ff057e24 */ /* 0x000fe2000f8e00ff */
[----:B------:R-:W-:Y:S01]  /*1370*/  ULDC.64 UR4, c[0x4][0x70] ;  /* 0x01001c0000047ab9 */ /* 0x000fe20000000a00 */
[----:B------:R-:W-:Y:S02]  /*1380*/  IMAD.U32 R10, RZ, RZ, UR6 ;  /* 0x00000006ff0a7e24 */ /* 0x000fe4000f8e00ff */
[----:B------:R-:W-:Y:S02]  /*1390*/  IMAD.U32 R6, RZ, RZ, UR4 ;  /* 0x00000004ff067e24 */ /* 0x000fe4000f8e00ff */
[----:B------:R-:W-:-:S02]  /*13a0*/  IMAD.U32 R7, RZ, RZ, UR5 ;  /* 0x00000005ff077e24 */ /* 0x000fc4000f8e00ff */
[----:B------:R-:W-:Y:S02]  /*13b0*/  IMAD.U32 R11, RZ, RZ, UR7 ;  /* 0x00000007ff0b7e24 */ /* 0x000fe4000f8e00ff */
[----:B------:R-:W-:Y:S02]  /*13c0*/  IMAD.MOV.U32 R8, RZ, RZ, 0x1e1 ;  /* 0x000001e1ff087424 */ /* 0x000fe400078e00ff */
[----:B------:R-:W-:Y:S02]  /*13d0*/  IMAD.MOV.U32 R12, RZ, RZ, 0x1 ;  /* 0x00000001ff0c7424 */ /* 0x000fe400078e00ff */
[----:B0-----:R-:W-:-:S07]  /*13e0*/  IMAD.MOV.U32 R13, RZ, RZ, RZ ;  /* 0x000000ffff0d7224 */ /* 0x001fce00078e00ff */
[----:B------:R-:W-:-:S07]  /*13f0*/  LEPC R20, `(.L_x_17) ;  /* 0x000000001014794e */ /* 0x000fce0000000000 */
[----:B-12--5:R-:W-:Y:S05]  /*1400*/  CALL.ABS.NOINC R14 ;  /* 0x000000000e007343 */ /* 0x026fea0003c00000 */
.L_x_17:
[----:B------:R-:W-:-:S04]  /*1410*/  LOP3.LUT R0, R19, 0x1, RZ, 0xfc, !PT ;  /* 0x0000000113007812 */ /* 0x000fc800078efcff */
[----:B------:R-:W-:-:S13]  /*1420*/  ISETP.NE.AND P0, PT, R0, 0x3, PT ;  /* 0x000000030000780c */ /* 0x000fda0003f05270 */
[----:B------:R-:W-:Y:S05]  /*1430*/  @!P0 BRA `(.L_x_18) ;  /* 0x0000000000048947 */ /* 0x000fea0003800000 */
[----:B------:R-:W-:Y:S01]  /*1440*/  BPT.TRAP 0x1 ;  /* 0x000000040000795c */ /* 0x000fe20000300000 */
.L_x_18:
[----:B------:R-:W3:Y:S01]  /*1450*/  S2UR UR5, SR_CgaCtaId ;  /* 0x00000000000579c3 */ /* 0x000ee20000008800 */
[----:B------:R-:W-:Y:S01]  /*1460*/  UMOV UR4, 0x400 ;  /* 0x0000040000047882 */ /* 0x000fe20000000000 */
[----:B------:R-:W-:Y:S02]  /*1470*/  IMAD.U32 R0, RZ, RZ, UR38 ;  /* 0x00000026ff007e24 */ /* 0x000fe4000f8e00ff */
[----:B------:R-:W-:-:S03]  /*1480*/  IMAD.U32 R3, RZ, RZ, UR39 ;  /* 0x00000027ff037e24 */ /* 0x000fc6000f8e00ff */
[----:B------:R-:W-:Y:S01]  /*1490*/  SHF.L.U32 R0, R0, 0x1f, RZ ;  /* 0x0000001f00007819 */ /* 0x000fe200000006ff */
[----:B---3--:R-:W-:-:S06]  /*14a0*/  ULEA UR4, UR5, UR4, 0x18 ;  /* 0x0000000405047291 */ /* 0x008fcc000f8ec03f */
[----:B------:R-:W-:-:S04]  /*14b0*/  IMAD.U32 R6, RZ, RZ, UR4 ;  /* 0x00000004ff067e24 */ /* 0x000fc8000f8e00ff */
[----:B------:R-:W-:-:S04]  /*14c0*/  IMAD R3, R3, 0x8, R6 ;  /* 0x0000000803037824 */ /* 0x000fc800078e0206 */
[----:B------:R3:W4:Y:S01]  /*14d0*/  SYNCS.PHASECHK.TRANS64.TRYWAIT P1, [R3+URZ], R0 ;  /* 0x00000000030075a7 */ /* 0x000722000802017f */
[----:B------:R-:W-:Y:S05]  /*14e0*/  @!P0 BRA `(.L_x_19) ;  /* 0x0000000000048947 */ /* 0x000fea0003800000 */
[----:B------:R-:W-:Y:S01]  /*14f0*/  BPT.TRAP 0x1 ;  /* 0x000000040000795c */ /* 0x000fe20000300000 */
.L_x_19:
[----:B----4-:R-:W-:Y:S05]  /*1500*/  @P1 BRA `(.L_x_20) ;  /* 0x0000000000081947 */ /* 0x010fea0003800000 */
[----:B------:R-:W4:Y:S02]  /*1510*/  SYNCS.PHASECHK.TRANS64.TRYWAIT P1, [R3+URZ], R0 ;  /* 0x00000000030075a7 */ /* 0x000f24000802017f */
[----:B----4-:R-:W-:Y:S05]  /*1520*/  @!P1 BRA `(.L_x_21) ;  /* 0x00000088007c9947 */ /* 0x010fea0003800000 */
.L_x_20:
[----:B------:R-:W-:-:S04]  /*1530*/  UISETP.LT.AND UP0, UPT, UR40, 0x1, UPT ;  /* 0x000000012800788c */ /* 0x000fc8000bf01270 */
[----:B------:R-:W-:-:S06]  /*1540*/  USEL UR4, UR40, 0x1, UP0 ;  /* 0x0000000128047887 */ /* 0x000fcc0008000000 */
[----:B---34-:R-:W-:Y:S01]  /*1550*/  IMAD.U32 R0, RZ, RZ, UR4 ;  /* 0x00000004ff007e24 */ /* 0x018fe2000f8e00ff */
[----:B------:R-:W-:Y:S05]  /*1560*/  WARPSYNC.ALL ;  /* 0x0000000000007948 */ /* 0x000fea0003800000 */
[----:B------:R-:W-:-:S04]  /*1570*/  IADD3 R0, -R0, UR40, RZ ;  /* 0x0000002800007c10 */ /* 0x000fc8000fffe1ff */
[----:B------:R-:W-:Y:S02]  /*1580*/  ISETP.GE.AND P1, PT, R0, 0x1, PT ;  /* 0x000000010000780c */ /* 0x000fe40003f26270 */
[----:B------:R-:W-:Y:S01]  /*1590*/  R2UR UR4, R6 ;  /* 0x00000000060472ca */ /* 0x000fe200000e0000 */
[----:B------:R-:W-:Y:S01]  /*15a0*/  WARPGROUP.ARRIVE ;  /* 0x00000000000079c5 */ /* 0x000fe20000000000 */
[----:B------:R-:W-:Y:S01]  /*15b0*/  UMOV UR5, 0xc0000010 ;  /* 0xc000001000057882 */ /* 0x000fe20000000000 */
[----:B------:R-:W-:-:S10]  /*15c0*/  UMOV UR7, 0xc0000010 ;  /* 0xc000001000077882 */ /* 0x000fd40000000000 */
[----:B------:R-:W-:-:S04]  /*15d0*/  UIADD3 UR4, UR4, 0x8100, URZ ;  /* 0x0000810004047890 */ /* 0x000fc8000fffe03f */
[----:B------:R-:W-:-:S04]  /*15e0*/  USHF.R.U32.HI UR4, URZ, 0x4, UR4 ;  /* 0x000000043f047899 */ /* 0x000fc80008011604 */
[----:B------:R-:W-:-:S04]  /*15f0*/  ULOP3.LUT UR4, UR4, 0x3fff, URZ, 0xc0, !UPT ;  /* 0x00003fff04047892 */ /* 0x000fc8000f8ec03f */
[----:B------:R-:W-:Y:S02]  /*1600*/  ULOP3.LUT UR9, UR4, 0x10000, URZ, 0xfc, !UPT ;  /* 0x0001000004097892 */ /* 0x000fe4000f8efc3f */
[----:B------:R-:W-:Y:S02]  /*1610*/  ULEA UR4, UR39, UR41, 0x9 ;  /* 0x0000002927047291 */ /* 0x000fe4000f8e483f */
[----:B------:R-:W-:-:S09]  /*1620*/  ULEA UR6, UR39, UR9, 0x8 ;  /* 0x0000000927067291 */ /* 0x000fd2000f8e403f */
[----:B------:R-:W-:Y:S01]  /*1630*/  IGMMA.64x128x32.S8.S8 R88, gdesc[UR4], RZ, !UPT, gsb0 ;  /* 0x03600000045879f1 */ /* 0x000fe2000c0410ff */
[----:B------:R-:W-:Y:S01]  /*1640*/  UIADD3 UR4, UR4, 0x100, URZ ;  /* 0x0000010004047890 */ /* 0x000fe2000fffe03f */
[----:B------:R-:W-:Y:S01]  /*1650*/  UMOV UR5, 0xc0000010 ;  /* 0xc000001000057882 */ /* 0x000fe20000000000 */
[----:B------:R-:W-:Y:S02]  /*1660*/  WARPGROUP.DEPBAR.LE gsb0, 0x0 ;  /* 0x00008000000079c5 */ /* 0x000fe40000010000 */
[----:B------:R-:W-:-:S06]  /*1670*/  WARPGROUP.ARRIVE ;  /* 0x00000000000079c5 */ /* 0x000fcc0000000000 */
[----:B------:R-:W-:Y:S03]  /*1680*/  IGMMA.64x128x32.S8.S8 R24, gdesc[UR4], RZ, !UPT, gsb0 ;  /* 0x03600000041879f1 */ /* 0x000fe6000c0410ff */
[----:B------:R-:W-:Y:S02]  /*1690*/  WARPGROUP.DEPBAR.LE gsb0, 0x0 ;  /* 0x00008000000079c5 */ /* 0x000fe40000010000 */
[----:B------:R-:W-:Y:S05]  /*16a0*/  @!P1 BRA `(.L_x_22) ;  /* 0x0000000000dc9947 */ /* 0x000fea0003800000 */
[----:B------:R-:W-:Y:S02]  /*16b0*/  UIADD3 UR4, UR39, 0x1, URZ ;  /* 0x0000000127047890 */ /* 0x000fe4000fffe03f */
[----:B------:R-:W-:Y:S02]  /*16c0*/  IMAD.U32 R3, RZ, RZ, UR39 ;  /* 0x00000027ff037e24 */ /* 0x000fe4000f8e00ff */
[----:B------:R-:W-:-:S04]  /*16d0*/  UISETP.NE.AND UP0, UPT, UR4, 0x4, UPT ;  /* 0x000000040400788c */ /* 0x000fc8000bf05270 */
[----:B------:R-:W-:Y:S02]  /*16e0*/  USEL UR5, URZ, 0x1, UP0 ;  /* 0x000000013f057887 */ /* 0x000fe40008000000 */
[----:B------:R-:W-:Y:S02]  /*16f0*/  USEL UR8, UR4, URZ, UP0 ;  /* 0x0000003f04087287 */ /* 0x000fe40008000000 */
[----:B------:R-:W-:-:S06]  /*1700*/  ULOP3.LUT UR5, UR38, UR5, URZ, 0x3c, !UPT ;  /* 0x0000000526057292 */ /* 0x000fcc000f8e3c3f */
[----:B------:R-:W-:-:S07]  /*1710*/  IMAD.U32 R7, RZ, RZ, UR5 ;  /* 0x00000005ff077e24 */ /* 0x000fce000f8e00ff */
.L_x_29:
[----:B------:R-:W-:Y:S05]  /*1720*/  @!P0 BRA `(.L_x_23) ;  /* 0x0000000000048947 */ /* 0x000fea0003800000 */
[----:B------:R-:W-:Y:S01]  /*1730*/  BPT.TRAP 0x1 ;  /* 0x000000040000795c */ /* 0x000fe20000300000 */
.L_x_23:
[----:B------:R-:W3:Y:S01]  /*1740*/  S2UR UR5, SR_CgaCtaId ;  /* 0x00000000000579c3 */ /* 0x000ee20000008800 */
[----:B------:R-:W-:Y:S01]  /*1750*/  UMOV UR4, 0x400 ;  /* 0x0000040000047882 */ /* 0x000fe20000000000 */
[----:B01----:R-:W-:Y:S01]  /*1760*/  IMAD.U32 R5, RZ, RZ, UR8 ;  /* 0x00000008ff057e24 */ /* 0x003fe2000f8e00ff */
[----:B------:R-:W-:Y:S01]  /*1770*/  SHF.L.U32 R4, R7, 0x1f, RZ ;  /* 0x0000001f07047819 */ /* 0x000fe200000006ff */
[----:B---3--:R-:W-:-:S06]  /*1780*/  ULEA UR4, UR5, UR4, 0x18 ;  /* 0x0000000405047291 */ /* 0x008fcc000f8ec03f */
[----:B------:R-:W-:-:S04]  /*1790*/  IMAD.U32 R6, RZ, RZ, UR4 ;  /* 0x00000004ff067e24 */ /* 0x000fc8000f8e00ff */
[----:B------:R-:W-:-:S04]  /*17a0*/  IMAD R5, R5, 0x8, R6 ;  /* 0x0000000805057824 */ /* 0x000fc800078e0206 */
[----:B------:R0:W1:Y:S01]  /*17b0*/  SYNCS.PHASECHK.TRANS64.TRYWAIT P1, [R5+URZ], R4 ;  /* 0x00000004050075a7 */ /* 0x000062000802017f */
[----:B------:R-:W-:Y:S05]  /*17c0*/  @!P0 BRA `(.L_x_24) ;  /* 0x0000000000048947 */ /* 0x000fea0003800000 */
[----:B------:R-:W-:Y:S01]  /*17d0*/  BPT.TRAP 0x1 ;  /* 0x000000040000795c */ /* 0x000fe20000300000 */
.L_x_24:
[----:B-1----:R-:W-:Y:S05]  /*17e0*/  @P1 BRA `(.L_x_25) ;  /* 0x0000000000081947 */ /* 0x002fea0003800000 */
[----:B------:R-:W1:Y:S02]  /*17f0*/  SYNCS.PHASECHK.TRANS64.TRYWAIT P1, [R5+URZ], R4 ;  /* 0x00000004050075a7 */ /* 0x000e64000802017f */
[----:B-1----:R-:W-:Y:S05]  /*1800*/  @!P1 BRA `(.L_x_26) ;  /* 0x0000008400d89947 */ /* 0x002fea0003800000 */
.L_x_25:
[----:B------:R-:W-:Y:S01]  /*1810*/  ULEA UR4, UR8, UR41, 0x9 ;  /* 0x0000002908047291 */ /* 0x000fe2000f8e483f */
[----:B------:R-:W-:Y:S01]  /*1820*/  WARPGROUP.ARRIVE ;  /* 0x00000000000079c5 */ /* 0x000fe20000000000 */
[----:B------:R-:W-:Y:S01]  /*1830*/  ULEA UR6, UR8, UR9, 0x8 ;  /* 0x0000000908067291 */ /* 0x000fe2000f8e403f */
[----:B------:R-:W-:Y:S01]  /*1840*/  UMOV UR5, 0xc0000010 ;  /* 0xc000001000057882 */ /* 0x000fe20000000000 */
[----:B------:R-:W-:-:S07]  /*1850*/  UMOV UR7, 0xc0000010 ;  /* 0xc000001000077882 */ /* 0x000fce0000000000 */
[----:B------:R-:W-:Y:S01]  /*1860*/  IGMMA.64x128x32.S8.S8 R88, gdesc[UR4], R88, gsb0 ;  /* 0x03600000045879f1 */ /* 0x000fe20008041058 */
[----:B------:R-:W-:Y:S01]  /*1870*/  UIADD3 UR4, UR4, 0x100, URZ ;  /* 0x0000010004047890 */ /* 0x000fe2000fffe03f */
[----:B------:R-:W-:Y:S01]  /*1880*/  UMOV UR5, 0xc0000010 ;  /* 0xc000001000057882 */ /* 0x000fe20000000000 */
[----:B------:R-:W-:Y:S02]  /*1890*/  WARPGROUP.DEPBAR.LE gsb0, 0x0 ;  /* 0x00008000000079c5 */ /* 0x000fe40000010000 */
[----:B------:R-:W-:-:S06]  /*18a0*/  WARPGROUP.ARRIVE ;  /* 0x00000000000079c5 */ /* 0x000fcc0000000000 */
[----:B------:R-:W-:Y:S03]  /*18b0*/  IGMMA.64x128x32.S8.S8 R24, gdesc[UR4], R24, gsb0 ;  /* 0x03600000041879f1 */ /* 0x000fe60008041018 */
[----:B------:R-:W-:Y:S02]  /*18c0*/  WARPGROUP.DEPBAR.LE gsb0, 0x0 ;  /* 0x00008000000079c5 */ /* 0x000fe40000010000 */
[----:B------:R-:W-:Y:S05]  /*18d0*/  @!P0 BRA `(.L_x_27) ;  /* 0x0000000000048947 */ /* 0x000fea0003800000 */
[----:B------:R-:W-:Y:S01]  /*18e0*/  BPT.TRAP 0x1 ;  /* 0x000000040000795c */ /* 0x000fe20000300000 */
.L_x_27:
[----:B------:R-:W-:-:S13]  /*18f0*/  ISETP.NE.AND P1, PT, R23, RZ, PT ;  /* 0x000000ff1700720c */ /* 0x000fda0003f25270 */
[----:B01----:R-:W-:-:S04]  /*1900*/  @P1 IMAD R4, R3, 0x8, R6 ;  /* 0x0000000803041824 */ /* 0x003fc800078e0206 */
[----:B------:R-:W-:-:S05]  /*1910*/  @P1 VIADD R5, R4, 0x20 ;  /* 0x0000002004051836 */ /* 0x000fca0000000000 */
[----:B------:R-:W-:-:S04]  /*1920*/  @P1 PRMT R5, R152, 0x654, R5 ;  /* 0x0000065498051816 */ /* 0x000fc80000000005 */
[----:B------:R0:W-:Y:S01]  /*1930*/  @P1 SYNCS.ARRIVE.TRANS64.RED.A1T0 RZ, [R5+URZ], RZ ;  /* 0x000000ff05ff19a7 */ /* 0x0001e2000810043f */
[----:B------:R-:W-:-:S13]  /*1940*/  ISETP.GT.U32.AND P1, PT, R19, 0x1, PT ;  /* 0x000000011300780c */ /* 0x000fda0003f24070 */
[----:B0-----:R-:W-:Y:S05]  /*1950*/  @P1 BRA `(.L_x_28) ;  /* 0x0000000000041947 */ /* 0x001fea0003800000 */
[----:B------:R-:W-:Y:S01]  /*1960*/  BPT.TRAP 0x1 ;  /* 0x000000040000795c */ /* 0x000fe20000300000 */
.L_x_28:
[----:B------:R-:W-:Y:S01]  /*1970*/  UIADD3 UR8, UR8, 0x1, URZ ;  /* 0x0000000108087890 */ /* 0x000fe2000fffe03f */
[C---:B------:R-:W-:Y:S01]  /*1980*/  ISETP.GT.AND P2, PT, R0.reuse, 0x1, PT ;  /* 0x000000010000780c */ /* 0x040fe20003f44270 */
[----:B------:R-:W-:Y:S02]  /*1990*/  VIADD R3, R3, 0x1 ;  /* 0x0000000103037836 */ /* 0x000fe40000000000 */
[----:B------:R-:W-:Y:S01]  /*19a0*/  UISETP.NE.AND UP0, UPT, UR8, 0x4, UPT ;  /* 0x000000040800788c */ /* 0x000fe2000bf05270 */
[----:B------:R-:W-:Y:S02]  /*19b0*/  VIADD R0, R0, 0xffffffff ;  /* 0xffffffff00007836 */ /* 0x000fe40000000000 */
[C---:B------:R-:W-:Y:S01]  /*19c0*/  ISETP.NE.AND P1, PT, R3.reuse, 0x4, PT ;  /* 0x000000040300780c */ /* 0x040fe20003f25270 */
[----:B------:R-:W-:Y:S02]  /*19d0*/  USEL UR4, URZ, 0x1, UP0 ;  /* 0x000000013f047887 */ /* 0x000fe40008000000 */
[----:B------:R-:W-:Y:S01]  /*19e0*/  USEL UR8, UR8, URZ, UP0 ;  /* 0x0000003f08087287 */ /* 0x000fe20008000000 */
[----:B------:R-:W-:-:S03]  /*19f0*/  SEL R3, R3, RZ, P1 ;  /* 0x000000ff03037207 */ /* 0x000fc60000800000 */
[----:B------:R-:W-:Y:S01]  /*1a00*/  LOP3.LUT R7, R7, UR4, RZ, 0x3c, !PT ;  /* 0x0000000407077c12 */ /* 0x000fe2000f8e3cff */
[----:B------:R-:W-:Y:S07]  /*1a10*/  @P2 BRA `(.L_x_29) ;  /* 0xfffffffc00402947 */ /* 0x000fee000383ffff */
.L_x_22:
[----:B------:R-:W3:Y:S02]  /*1a20*/  LDC R0, c[0x0][0x28c] ;  /* 0x0000a300ff007b82 */ /* 0x000ee40000000800 */
[----:B---3--:R-:W-:-:S13]  /*1a30*/  ISETP.GE.AND P1, PT, R0, 0x1, PT ;  /* 0x000000010000780c */ /* 0x008fda0003f26270 */
[----:B------:R-:W-:Y:S05]  /*1a40*/  @!P1 BRA `(.L_x_30) ;  /* 0x0000000000409947 */ /* 0x000fea0003800000 */
[----:B------:R-:W-:Y:S05]  /*1a50*/  @!P0 BRA `(.L_x_31) ;  /* 0x0000000000048947 */ /* 0x000fea0003800000 */
[----:B------:R-:W-:Y:S01]  /*1a60*/  BPT.TRAP 0x1 ;  /* 0x000000040000795c */ /* 0x000fe20000300000 */
.L_x_31:
[----:B------:R-:W-:Y:S01]  /*1a70*/  ISETP.NE.AND P0, PT, R23, RZ, PT ;  /* 0x000000ff1700720c */ /* 0x000fe20003f05270 */
[----:B------:R-:W-:-:S12]  /*1a80*/  UISETP.LT.AND UP1, UPT, UR40, 0x1, UPT ;  /* 0x000000012800788c */ /* 0x000fd8000bf21270 */
[----:B------:R-:W-:-:S05]  /*1a90*/  VOTEU.ANY UP0, P0 ;  /* 0x00000000003f7886 */ /* 0x000fca0000000100 */
[----:B------:R-:W-:-:S04]  /*1aa0*/  @UP0 USEL UR4, UR40, 0x1, UP1 ;  /* 0x0000000128040887 */ /* 0x000fc80008800000 */
[----:B------:R-:W-:-:S06]  /*1ab0*/  @UP0 UIADD3 UR4, UR39, UR40, -UR4 ;  /* 0x0000002827040290 */ /* 0x000fcc000fffe804 */
[----:B------:R-:W-:-:S04]  /*1ac0*/  IMAD.U32 R0, RZ, RZ, UR4 ;  /* 0x00000004ff007e24 */ /* 0x000fc8000f8e00ff */
[----:B------:R-:W-:-:S05]  /*1ad0*/  @P0 IMAD.SHL.U32 R0, R0, 0x8, RZ ;  /* 0x0000000800000824 */ /* 0x000fca00078e00ff */
[----:B------:R-:W-:-:S04]  /*1ae0*/  @P0 LOP3.LUT R0, R0, 0x18, RZ, 0xc0, !PT ;  /* 0x0000001800000812 */ /* 0x000fc800078ec0ff */
[----:B------:R-:W-:-:S04]  /*1af0*/  @P0 IADD3 R3, R6, 0x20, R0 ;  /* 0x0000002006030810 */ /* 0x000fc80007ffe000 */
[----:B------:R-:W-:-:S04]  /*1b00*/  @P0 PRMT R3, R152, 0x654, R3 ;  /* 0x0000065498030816 */ /* 0x000fc80000000003 */
[----:B------:R3:W-:Y:S01]  /*1b10*/  @P0 SYNCS.ARRIVE.TRANS64.RED.A1T0 RZ, [R3+URZ], RZ ;  /* 0x000000ff03ff09a7 */ /* 0x0007e2000810043f */
[----:B------:R-:W-:-:S13]  /*1b20*/  ISETP.GT.U32.AND P0, PT, R19, 0x1, PT ;  /* 0x000000011300780c */ /* 0x000fda0003f04070 */
[----:B---3--:R-:W-:Y:S05]  /*1b30*/  @P0 BRA `(.L_x_30) ;  /* 0x0000000000040947 */ /* 0x008fea0003800000 */
[----:B------:R-:W-:Y:S01]  /*1b40*/  BPT.TRAP 0x1 ;  /* 0x000000040000795c */ /* 0x000fe20000300000 */
.L_x_30:
[----:B------:R-:W3:Y:S01]  /*1b50*/  LDC R6, c[0x0][0x288] ;  /* 0x0000a200ff067b82 */ /* 0x000ee20000000800 */
[--C-:B------:R-:W-:Y:S01]  /*1b60*/  SHF.R.U32.HI R0, RZ, 0x2, R18.reuse ;  /* 0x00000002ff007819 */ /* 0x100fe20000011612 */
[----:B------:R-:W-:Y:S01]  /*1b70*/  UIADD3 UR39, UR40, UR39, URZ ;  /* 0x0000002728277290 */ /* 0x000fe2000fffe03f */
[----:B01----:R-:W-:Y:S01]  /*1b80*/  SHF.R.U32.HI R5, RZ, 0x7, R18 ;  /* 0x00000007ff057819 */ /* 0x003fe20000011612 */
[----:B------:R-:W-:Y:S01]  /*1b90*/  IMAD.SHL.U32 R9, R153, 0x80, RZ ;  /* 0x0000008099097824 */ /* 0x000fe200078e00ff */
[----:B------:R-:W-:Y:S01]  /*1ba0*/  LOP3.LUT R3, R0, 0x7, RZ, 0xc0, !PT ;  /* 0x0000000700037812 */ /* 0x000fe200078ec0ff */
[----:B------:R-:W-:Y:S01]  /*1bb0*/  USHF.R.U32.HI UR4, URZ, 0x2, UR39 ;  /* 0x000000023f047899 */ /* 0x000fe20008011627 */
[----:B------:R-:W-:Y:S01]  /*1bc0*/  LOP3.LUT R4, R18, 0x60, RZ, 0xc0, !PT ;  /* 0x0000006012047812 */ /* 0x000fe200078ec0ff */
[----:B------:R-:W-:Y:S01]  /*1bd0*/  IMAD.SHL.U32 R11, R154, 0x100, RZ ;  /* 0x000001009a0b7824 */ /* 0x000fe200078e00ff */
[----:B------:R-:W-:Y:S01]  /*1be0*/  LOP3.LUT R0, R5, 0x1, RZ, 0xc0, !PT ;  /* 0x0000000105007812 */ /* 0x000fe200078ec0ff */
[----:B------:R-:W-:Y:S01]  /*1bf0*/  ULOP3.LUT UR4, UR4, 0x1, URZ, 0xc0, !UPT ;  /* 0x0000000104047892 */ /* 0x000fe2000f8ec03f */
[----:B------:R-:W-:Y:S01]  /*1c00*/  SHF.R.U32.HI R8, RZ, 0x1, R4 ;  /* 0x00000001ff087819 */ /* 0x000fe20000011604 */
[----:B------:R-:W-:Y:S01]  /*1c10*/  IMAD.SHL.U32 R14, R18, 0x2, RZ ;  /* 0x00000002120e7824 */ /* 0x000fe200078e00ff */
[----:B------:R-:W-:Y:S01]  /*1c20*/  ULDC UR8, c[0x0][0x284] ;  /* 0x0000a10000087ab9 */ /* 0x000fe20000000800 */
[----:B------:R-:W-:Y:S01]  /*1c30*/  IMAD.SHL.U32 R4, R0, 0x40, RZ ;  /* 0x0000004000047824 */ /* 0x000fe200078e00ff */
[----:B------:R-:W-:Y:S01]  /*1c40*/  UISETP.GT.U32.AND UP1, UPT, UR39, 0x3, UPT ;  /* 0x000000032700788c */ /* 0x000fe2000bf24070 */
[--C-:B------:R-:W-:Y:S01]  /*1c50*/  IADD3 R5, RZ, -R8, -R3.reuse ;  /* 0x80000008ff057210 */ /* 0x100fe20007ffe803 */
[----:B------:R-:W-:Y:S01]  /*1c60*/  UISETP.NE.U32.AND UP0, UPT, UR4, 0x1, UPT ;  /* 0x000000010400788c */ /* 0x000fe2000bf05070 */
[----:B------:R-:W-:Y:S01]  /*1c70*/  SHF.R.S32.HI R162, RZ, 0x1f, R22 ;  /* 0x0000001fffa27819 */ /* 0x000fe20000011416 */
[----:B------:R-:W-:Y:S01]  /*1c80*/  ULDC.64 UR6, c[0x0][0x5d0] ;  /* 0x0001740000067ab9 */ /* 0x000fe20000000a00 */
[----:B------:R-:W-:Y:S01]  /*1c90*/  LOP3.LUT R3, R4, 0x40, R3, 0xe2, !PT ;  /* 0x0000004004037812 */ /* 0x000fe200078ee203 */
[----:B------:R-:W-:Y:S01]  /*1ca0*/  UISETP.LT.U32.AND UP1, UPT, UR40, 0x4, UP1 ;  /* 0x000000042800788c */ /* 0x000fe20008f21070 */
[C---:B------:R-:W-:Y:S01]  /*1cb0*/  LOP3.LUT R14, R9.reuse, 0x6, R14, 0xf8, !PT ;  /* 0x00000006090e7812 */ /* 0x040fe200078ef80e */
[----:B------:R-:W-:Y:S01]  /*1cc0*/  UISETP.GT.U32.AND UP0, UPT, UR40, 0x3, !UP0 ;  /* 0x000000032800788c */ /* 0x000fe2000c704070 */
[----:B---3--:R-:W-:Y:S01]  /*1cd0*/  ISETP.GE.AND P0, PT, R9, R6, PT ;  /* 0x000000060900720c */ /* 0x008fe20003f06270 */
[----:B------:R-:W-:Y:S01]  /*1ce0*/  IMAD R7, R162, UR6, RZ ;  /* 0x00000006a2077c24 */ /* 0x000fe2000f8e02ff */
[----:B------:R-:W-:Y:S01]  /*1cf0*/  LOP3.LUT R4, R18, 0x3, RZ, 0xc0, !PT ;  /* 0x0000000312047812 */ /* 0x000fe200078ec0ff */
[----:B------:R-:W-:Y:S01]  /*1d00*/  IMAD R0, R0, -0x40, R5 ;  /* 0xffffffc000007824 */ /* 0x000fe200078e0205 */
[C---:B------:R-:W-:Y:S01]  /*1d10*/  ISETP.GE.OR P0, PT, R11.reuse, UR8, P0 ;  /* 0x000000080b007c0c */ /* 0x040fe20008706670 */
[----:B------:R-:W-:Y:S01]  /*1d20*/  USEL UR5, URZ, 0x1, !UP1 ;  /* 0x000000013f057887 */ /* 0x000fe2000c800000 */
[----:B------:R-:W-:Y:S01]  /*1d30*/  SHF.R.S32.HI R15, RZ, 0x1f, R14 ;  /* 0x0000001fff0f7819 */ /* 0x000fe2000001140e */
[----:B------:R-:W-:Y:S01]  /*1d40*/  IMAD R10, R4, -0x2, R6 ;  /* 0xfffffffe040a7824 */ /* 0x000fe200078e0206 */
[----:B------:R-:W-:Y:S01]  /*1d50*/  USEL UR4, URZ, 0x1, !UP0 ;  /* 0x000000013f047887 */ /* 0x000fe2000c000000 */
[----:B------:R-:W-:Y:S01]  /*1d60*/  IMAD.WIDE R4, R154, 0x100, RZ ;  /* 0x000001009a047825 */ /* 0x000fe200078e02ff */
[----:B------:R-:W-:Y:S01]  /*1d70*/  ULOP3.LUT UR39, UR39, 0x3, URZ, 0xc0, !UPT ;  /* 0x0000000327277892 */ /* 0x000fe2000f8ec03f */
[----:B------:R-:W-:Y:S01]  /*1d80*/  IADD3 R0, -R11, UR8, R0 ;  /* 0x000000080b007c10 */ /* 0x000fe2000fffe100 */
[----:B------:R-:W-:Y:S01]  /*1d90*/  ULOP3.LUT UR38, UR4, UR38, UR5, 0x96, !UPT ;  /* 0x0000002604267292 */ /* 0x000fe2000f8e9605 */
[----:B------:R-:W-:Y:S01]  /*1da0*/  IMAD R13, R22, UR7, R7 ;  /* 0x00000007160d7c24 */ /* 0x000fe2000f8e0207 */
[----:B------:R-:W-:Y:S01]  /*1db0*/  LOP3.LUT R153, R4, R3, R8, 0xfe, !PT ;  /* 0x0000000304997212 */ /* 0x000fe200078efe08 */
[----:B------:R-:W-:-:S04]  /*1dc0*/  IMAD.WIDE.U32 R6, R22, UR6, R14 ;  /* 0x0000000616067c25 */ /* 0x000fc8000f8e000e */
[----:B------:R-:W-:Y:S02]  /*1dd0*/  IMAD.IADD R7, R7, 0x1, R13 ;  /* 0x0000000107077824 */ /* 0x000fe400078e020d */
[----:B------:R-:W-:Y:S02]  /*1de0*/  IMAD.IADD R3, R10, 0x1, -R9 ;  /* 0x000000010a037824 */ /* 0x000fe400078e0a09 */
[----:B------:R-:W-:Y:S01]  /*1df0*/  IMAD.MOV.U32 R154, RZ, RZ, -0x1 ;  /* 0xffffffffff9a7424 */ /* 0x000fe200078e00ff */
[----:B------:R-:W-:Y:S06]  /*1e00*/  @P0 BRA `(.L_x_32) ;  /* 0x0000006000f40947 */ /* 0x000fec0003800000 */
[----:B------:R-:W0:Y:S01]  /*1e10*/  LDC.64 R20, c[0x0][0x5c8] ;  /* 0x00017200ff147b82 */ /* 0x000e220000000a00 */
[----:B------:R-:W-:Y:S01]  /*1e20*/  ULDC.64 UR4, c[0x0][0x5c0] ;  /* 0x0001700000047ab9 */ /* 0x000fe20000000a00 */
[----:B------:R-:W-:Y:S01]  /*1e30*/  BSSY B0, `(.L_x_32) ;  /* 0x000063a000007945 */ /* 0x000fe20003800000 */
[-C--:B0-----:R-:W-:Y:S01]  /*1e40*/  IMAD R8, R5, R20.reuse, RZ ;  /* 0x0000001405087224 */ /* 0x081fe200078e02ff */
[----:B------:R-:W-:Y:S01]  /*1e50*/  SHF.L.U64.HI R13, R20, 0x3, R21 ;  /* 0x00000003140d7819 */ /* 0x000fe20000010215 */
[----:B------:R-:W-:-:S04]  /*1e60*/  IMAD.WIDE.U32 R6, R153, R20, R6 ;  /* 0x0000001499067225 */ /* 0x000fc800078e0006 */
[----:B------:R-:W-:Y:S01]  /*1e70*/  IMAD R9, R153, R21, R8 ;  /* 0x0000001599097224 */ /* 0x000fe200078e0208 */
[----:B------:R-:W-:Y:S01]  /*1e80*/  IADD3 R160, P0, R6, UR4, RZ ;  /* 0x0000000406a07c10 */ /* 0x000fe2000ff1e0ff */
[C---:B------:R-:W-:Y:S02]  /*1e90*/  IMAD.SHL.U32 R11, R20.reuse, 0x8, RZ ;  /* 0x00000008140b7824 */ /* 0x040fe400078e00ff */
[----:B------:R-:W-:Y:S01]  /*1ea0*/  IMAD.IADD R9, R7, 0x1, R9 ;  /* 0x0000000107097824 */ /* 0x000fe200078e0209 */
[-C--:B------:R-:W-:Y:S02]  /*1eb0*/  LEA R6, P2, R20, R160.reuse, 0x7 ;  /* 0x000000a014067211 */ /* 0x080fe400078438ff */
[----:B------:R-:W-:Y:S02]  /*1ec0*/  IADD3 R8, P1, R11, R160, RZ ;  /* 0x000000a00b087210 */ /* 0x000fe40007f3e0ff */
[----:B------:R-:W-:Y:S02]  /*1ed0*/  IADD3.X R161, R9, UR5, RZ, P0, !PT ;  /* 0x0000000509a17c10 */ /* 0x000fe400087fe4ff */
[----:B-----5:R-:W-:-:S02]  /*1ee0*/  ISETP.NE.AND P0, PT, R156, RZ, PT ;  /* 0x000000ff9c00720c */ /* 0x020fc40003f05270 */
[----:B------:R-:W-:Y:S01]  /*1ef0*/  LEA.HI.X R7, R20, R161, R21, 0x7, P2 ;  /* 0x000000a114077211 */ /* 0x000fe200010f3c15 */
[----:B------:R-:W-:Y:S01]  /*1f00*/  IMAD.X R9, R13, 0x1, R161, P1 ;  /* 0x000000010d097824 */ /* 0x000fe200008e06a1 */
[----:B------:R-:W-:-:S05]  /*1f10*/  IADD3 R10, P2, R11, R6, RZ ;  /* 0x000000060b0a7210 */ /* 0x000fca0007f5e0ff */
[----:B------:R-:W-:-:S04]  /*1f20*/  IMAD.X R11, R13, 0x1, R7, P2 ;  /* 0x000000010d0b7824 */ /* 0x000fc800010e0607 */
[----:B------:R-:W-:Y:S05]  /*1f30*/  @!P0 BRA `(.L_x_33) ;  /* 0x0000004800948947 */ /* 0x000fea0003800000 */
[----:B------:R-:W0:Y:S01]  /*1f40*/  LDC.64 R158, c[0x0][0x5b0] ;  /* 0x00016c00ff9e7b82 */ /* 0x000e220000000a00 */
[----:B------:R-:W-:Y:S01]  /*1f50*/  ULDC.64 UR4, c[0x0][0x5b8] ;  /* 0x00016e0000047ab9 */ /* 0x000fe20000000a00 */
[----:B------:R-:W-:Y:S01]  /*1f60*/  ISETP.GE.AND P0, PT, R0, 0x1, PT ;  /* 0x000000010000780c */ /* 0x000fe20003f06270 */
[----:B------:R-:W-:Y:S01]  /*1f70*/  IMAD R21, R162, UR4, RZ ;  /* 0x00000004a2157c24 */ /* 0x000fe2000f8e02ff */
[----:B------:R-:W-:Y:S01]  /*1f80*/  BSSY B1, `(.L_x_34) ;  /* 0x0000010000017945 */ /* 0x000fe20003800000 */
[C---:B------:R-:W-:Y:S01]  /*1f90*/  IMAD.WIDE.U32 R14, R22.reuse, UR4, R14 ;  /* 0x00000004160e7c25 */ /* 0x040fe2000f8e000e */
[----:B------:R-:W-:Y:S02]  /*1fa0*/  ISETP.LT.OR P3, PT, R3, 0x1, !P0 ;  /* 0x000000010300780c */ /* 0x000fe40004761670 */
[----:B------:R-:W1:Y:S01]  /*1fb0*/  LDC.64 R12, c[0x0][0x5a8] ;  /* 0x00016a00ff0c7b82 */ /* 0x000e620000000a00 */
[----:B------:R-:W-:Y:S02]  /*1fc0*/  IMAD R21, R22, UR5, R21 ;  /* 0x0000000516157c24 */ /* 0x000fe4000f8e0215 */
[----:B------:R-:W-:-:S02]  /*1fd0*/  IMAD.MOV.U32 R20, RZ, RZ, R14 ;  /* 0x000000ffff147224 */ /* 0x000fc400078e000e */
[----:B------:R-:W-:Y:S02]  /*1fe0*/  IMAD.IADD R21, R15, 0x1, R21 ;  /* 0x000000010f157824 */ /* 0x000fe400078e0215 */
[-C--:B0-----:R-:W-:Y:S01]  /*1ff0*/  IMAD R22, R5, R158.reuse, RZ ;  /* 0x0000009e05167224 */ /* 0x081fe200078e02ff */
[----:B------:R-:W-:Y:S01]  /*2000*/  SHF.L.U64.HI R165, R158, 0x3, R159 ;  /* 0x000000039ea57819 */ /* 0x000fe2000001029f */
[----:B------:R-:W-:-:S04]  /*2010*/  IMAD.WIDE.U32 R162, R153, R158, R20 ;  /* 0x0000009e99a27225 */ /* 0x000fc800078e0014 */
[----:B------:R-:W-:Y:S01]  /*2020*/  IMAD R171, R153, R159, R22 ;  /* 0x0000009f99ab7224 */ /* 0x000fe200078e0216 */
[----:B-1----:R-:W-:Y:S01]  /*2030*/  IADD3 R162, P1, R162, R12, RZ ;  /* 0x0000000ca2a27210 */ /* 0x002fe20007f3e0ff */
[----:B------:R-:W-:-:S03]  /*2040*/  IMAD.SHL.U32 R164, R158, 0x8, RZ ;  /* 0x000000089ea47824 */ /* 0x000fc600078e00ff */
[----:B------:R-:W-:Y:S01]  /*2050*/  IADD3.X R163, R13, R163, R171, P1, !PT ;  /* 0x000000a30da37210 */ /* 0x000fe20000ffe4ab */
[----:B------:R-:W-:Y:S08]  /*2060*/  @P3 BRA `(.L_x_35) ;  /* 0x0000000000043947 */ /* 0x000ff00003800000 */
[----:B--2---:R0:W5:Y:S02]  /*2070*/  LDG.E.U8 R157, desc[UR36][R162.64] ;  /* 0x00000024a29d7981 */ /* 0x004164000c1e1100 */
.L_x_35:
[----:B------:R-:W-:Y:S05]  /*2080*/  BSYNC B1 ;  /* 0x0000000000017941 */ /* 0x000fea0003800000 */
.L_x_34:
[----:B-----5:R-:W-:Y:S01]  /*2090*/  LOP3.LUT R22, R157, 0xffff, RZ, 0xc0, !PT ;  /* 0x0000ffff9d167812 */ /* 0x020fe200078ec0ff */
[----:B------:R-:W-:Y:S01]  /*20a0*/  IMAD.WIDE.U32 R166, R153, R158, R164 ;  /* 0x0000009e99a67225 */ /* 0x000fe200078e00a4 */
[----:B------:R-:W-:Y:S01]  /*20b0*/  ISETP.LT.OR P4, PT, R3, 0x2, !P0 ;  /* 0x000000020300780c */ /* 0x000fe20004781670 */
[----:B------:R-:W-:Y:S01]  /*20c0*/  BSSY B1, `(.L_x_36) ;  /* 0x000000e000017945 */ /* 0x000fe20003800000 */
[----:B------:R-:W-:Y:S01]  /*20d0*/  PRMT R169, R22, 0x8880, RZ ;  /* 0x0000888016a97816 */ /* 0x000fe200000000ff */
[----:B------:R-:W-:Y:S01]  /*20e0*/  IMAD.IADD R167, R171, 0x1, R167 ;  /* 0x00000001aba77824 */ /* 0x000fe200078e02a7 */
[----:B------:R-:W-:Y:S02]  /*20f0*/  IADD3 R166, P2, P5, R14, R12, R166 ;  /* 0x0000000c0ea67210 */ /* 0x000fe40007d5e0a6 */
[----:B------:R-:W-:Y:S01]  /*2100*/  ISETP.GE.AND P1, PT, R0, 0x9, PT ;  /* 0x000000090000780c */ /* 0x000fe20003f26270 */
[----:B------:R-:W-:Y:S01]  /*2110*/  IMAD R22, R169, R156, RZ ;  /* 0x0000009ca9167224 */ /* 0x000fe200078e02ff */
[----:B------:R-:W-:-:S02]  /*2120*/  IADD3.X R167, R21, R13, R167, P2, P5 ;  /* 0x0000000d15a77210 */ /* 0x000fc400017ea4a7 */
[----:B------:R-:W-:Y:S01]  /*2130*/  ISETP.LT.OR P2, PT, R3, 0x1, !P1 ;  /* 0x000000010300780c */ /* 0x000fe20004f41670 */
[----:B------:R-:W-:-:S05]  /*2140*/  @!P3 IMAD R169, R88, R155, R22 ;  /* 0x0000009b58a9b224 */ /* 0x000fca00078e0216 */
[----:B------:R1:W-:Y:S01]  /*2150*/  @!P3 STG.E.U8 desc[UR36][R160.64], R169 ;  /* 0x000000a9a000b986 */ /* 0x0003e2000c101124 */
[----:B------:R-:W-:Y:S06]  /*2160*/  @P4 BRA `(.L_x_37) ;  /* 0x00000000000c4947 */ /* 0x000fec0003800000 */
[----:B--2---:R-:W1:Y:S02]  /*2170*/  LDG.E.U8 R157, desc[UR36][R162.64+0x1] ;  /* 0x00000124a29d7981 */ /* 0x004e64000c1e1100 */
[----:B-1----:R-:W-:-:S05]  /*2180*/  PRMT R169, R157, 0x8880, RZ ;  /* 0x000088809da97816 */ /* 0x002fca00000000ff */
[----:B------:R-:W-:-:S07]  /*2190*/  IMAD R22, R169, R156, RZ ;  /* 0x0000009ca9167224 */ /* 0x000fce00078e02ff */
.L_x_37:
[----:B------:R-:W-:Y:S05]  /*21a0*/  BSYNC B1 ;  /* 0x0000000000017941 */ /* 0x000fea0003800000 */
.L_x_36:
[----:B------:R-:W-:Y:S01]  /*21b0*/  @!P4 IMAD R89, R89, R155, R22 ;  /* 0x0000009b5959c224 */ /* 0x000fe200078e0216 */
[----:B------:R-:W-:Y:S04]  /*21c0*/  BSSY B1, `(.L_x_38) ;  /* 0x0000006000017945 */ /* 0x000fe80003800000 */
[----:B------:R3:W-:Y:S01]  /*21d0*/  @!P4 STG.E.U8 desc[UR36][R160.64+0x1], R89 ;  /* 0x00000159a000c986 */ /* 0x0007e2000c101124 */
[----:B------:R-:W-:Y:S05]  /*21e0*/  @P2 BRA `(.L_x_39) ;  /* 0x00000000000c2947 */ /* 0x000fea0003800000 */
[----:B--2---:R-:W3:Y:S02]  /*21f0*/  LDG.E.U8 R157, desc[UR36][R166.64] ;  /* 0x00000024a69d7981 */ /* 0x004ee4000c1e1100 */
[----:B---3--:R-:W-:-:S05]  /*2200*/  PRMT R89, R157, 0x8880, RZ ;  /* 0x000088809d597816 */ /* 0x008fca00000000ff */
[----:B------:R-:W-:-:S07]  /*2210*/  IMAD R22, R89, R156, RZ ;  /* 0x0000009c59167224 */ /* 0x000fce00078e02ff */
.L_x_39:
[----:B------:R-:W-:Y:S05]  /*2220*/  BSYNC B1 ;  /* 0x0000000000017941 */ /* 0x000fea0003800000 */
.L_x_38:
[C---:B------:R-:W-:Y:S01]  /*2230*/  ISETP.LT.OR P4, PT, R3.reuse, 0x2, !P1 ;  /* 0x000000020300780c */ /* 0x040fe20004f81670 */
[----:B---3--:R-:W-:Y:S01]  /*2240*/  @!P2 IMAD R89, R90, R155, R22 ;  /* 0x0000009b5a59a224 */ /* 0x008fe200078e0216 */
[----:B------:R-:W-:Y:S01]  /*2250*/  BSSY B1, `(.L_x_40) ;  /* 0x0000009000017945 */ /* 0x000fe20003800000 */
[C---:B------:R-:W-:Y:S02]  /*2260*/  ISETP.LT.OR P3, PT, R3.reuse, 0x9, !P0 ;  /* 0x000000090300780c */ /* 0x040fe40004761670 */
[C---:B------:R-:W-:Y:S01]  /*2270*/  ISETP.LT.OR P5, PT, R3.reuse, 0xa, !P0 ;  /* 0x0000000a0300780c */ /* 0x040fe200047a1670 */
[----:B------:R3:W-:Y:S01]  /*2280*/  @!P2 STG.E.U8 desc[UR36][R8.64], R89 ;  /* 0x000000590800a986 */ /* 0x0007e2000c101124 */
[----:B------:R-:W-:-:S06]  /*2290*/  ISETP.LT.OR P2, PT, R3, 0x9, !P1 ;  /* 0x000000090300780c */ /* 0x000fcc0004f41670 */
[----:B------:R-:W-:Y:S07]  /*22a0*/  @P4 BRA `(.L_x_41) ;  /* 0x00000000000c4947 */ /* 0x000fee0003800000 */
[----:B--2---:R-:W3:Y:S02]  /*22b0*/  LDG.E.U8 R157, desc[UR36][R166.64+0x1] ;  /* 0x00000124a69d7981 */ /* 0x004ee4000c1e1100 */
[----:B---3--:R-:W-:-:S05]  /*22c0*/  PRMT R89, R157, 0x8880, RZ ;  /* 0x000088809d597816 */ /* 0x008fca00000000ff */
[----:B------:R-:W-:-:S07]  /*22d0*/  IMAD R22, R89, R156, RZ ;  /* 0x0000009c59167224 */ /* 0x000fce00078e02ff */
.L_x_41:
[----:B------:R-:W-:Y:S05]  /*22e0*/  BSYNC B1 ;  /* 0x0000000000017941 */ /* 0x000fea0003800000 */
.L_x_40:
[----:B------:R-:W-:Y:S01]  /*22f0*/  @!P4 IMAD R91, R91, R155, R22 ;  /* 0x0000009b5b5bc224 */ /* 0x000fe200078e0216 */
[----:B------:R-:W-:Y:S04]  /*2300*/  BSSY B1, `(.L_x_42) ;  /* 0x0000006000017945 */ /* 0x000fe80003800000 */
[----:B------:R4:W-:Y:S01]  /*2310*/  @!P4 STG.E.U8 desc[UR36][R8.64+0x1], R91 ;  /* 0x0000015b0800c986 */ /* 0x0009e2000c101124 */
[----:B------:R-:W-:Y:S05]  /*2320*/  @P3 BRA `(.L_x_43) ;  /* 0x00000000000c3947 */ /* 0x000fea0003800000 */
[----:B--2---:R-:W3:Y:S02]  /*2330*/  LDG.E.U8 R157, desc[UR36][R162.64+0x8] ;  /* 0x00000824a29d7981 */ /* 0x004ee4000c1e1100 */
[----:B---3--:R-:W-:-:S05]  /*2340*/  PRMT R89, R157, 0x8880, RZ ;  /* 0x000088809d597816 */ /* 0x008fca00000000ff */
[----:B------:R-:W-:-:S07]  /*2350*/  IMAD R22, R89, R156, RZ ;  /* 0x0000009c59167224 */ /* 0x000fce00078e02ff */
.L_x_43:
[----:B------:R-:W-:Y:S05]  /*2360*/  BSYNC B1 ;  /* 0x0000000000017941 */ /* 0x000fea0003800000 */
.L_x_42:
[----:B---3--:R-:W-:Y:S01]  /*2370*/  @!P3 IMAD R89, R92, R155, R22 ;  /* 0x0000009b5c59b224 */ /* 0x008fe200078e0216 */
[----:B------:R-:W-:Y:S04]  /*2380*/  BSSY B1, `(.L_x_44) ;  /* 0x0000006000017945 */ /* 0x000fe80003800000 */
[----:B------:R3:W-:Y:S01]  /*2390*/  @!P3 STG.E.U8 desc[UR36][R160.64+0x8], R89 ;  /* 0x00000859a000b986 */ /* 0x0007e2000c101124 */
[----:B------:R-:W-:Y:S05]  /*23a0*/  @P5 BRA `(.L_x_45) ;  /* 0x00000000000c5947 */ /* 0x000fea0003800000 */
[----:B--2---:R-:W3:Y:S02]  /*23b0*/  LDG.E.U8 R157, desc[UR36][R162.64+0x9] ;  /* 0x00000924a29d7981 */ /* 0x004ee4000c1e1100 */
[----:B---3--:R-:W-:-:S05]  /*23c0*/  PRMT R89, R157, 0x8880, RZ ;  /* 0x000088809d597816 */ /* 0x008fca00000000ff */
[----:B------:R-:W-:-:S07]  /*23d0*/  IMAD R22, R89, R156, RZ ;  /* 0x0000009c59167224 */ /* 0x000fce00078e02ff */
.L_x_45:
[----:B------:R-:W-:Y:S05]  /*23e0*/  BSYNC B1 ;  /* 0x0000000000017941 */ /* 0x000fea0003800000 */
.L_x_44:
[----:B------:R-:W-:Y:S01]  /*23f0*/  @!P5 IMAD R93, R93, R155, R22 ;  /* 0x0000009b5d5dd224 */ /* 0x000fe200078e0216 */
[----:B------:R-:W-:Y:S04]  /*2400*/  BSSY B1, `(.L_x_46) ;  /* 0x0000006000017945 */ /* 0x000fe80003800000 */
[----:B------:R0:W-:Y:S01]  /*2410*/  @!P5 STG.E.U8 desc[UR36][R160.64+0x9], R93 ;  /* 0x0000095da000d986 */ /* 0x0001e2000c101124 */
[----:B------:R-:W-:Y:S05]  /*2420*/  @P2 BRA `(.L_x_47) ;  /* 0x00000000000c2947 */ /* 0x000fea0003800000 */
[----:B--2---:R-:W3:Y:S02]  /*2430*/  LDG.E.U8 R157, desc[UR36][R166.64+0x8] ;  /* 0x00000824a69d7981 */ /* 0x004ee4000c1e1100 */
[----:B---3--:R-:W-:-:S05]  /*2440*/  PRMT R89, R157, 0x8880, RZ ;  /* 0x000088809d597816 */ /* 0x008fca00000000ff */
[----:B------:R-:W-:-:S07]  /*2450*/  IMAD R22, R89, R156, RZ ;  /* 0x0000009c59167224 */ /* 0x000fce00078e02ff */
.L_x_47:
[----:B------:R-:W-:Y:S05]  /*2460*/  BSYNC B1 ;  /* 0x0000000000017941 */ /* 0x000fea0003800000 */
.L_x_46:
        /* <DEDUP_REMOVED lines=11> */
.L_x_49:
[----:B------:R-:W-:Y:S05]  /*2520*/  BSYNC B1 ;  /* 0x0000000000017941 */ /* 0x000fea0003800000 */
.L_x_48:
[----:B------:R-:W-:Y:S01]  /*2530*/  @!P4 IMAD R95, R95, R155, R22 ;  /* 0x0000009b5f5fc224 */ /* 0x000fe200078e0216 */
[----:B------:R-:W-:Y:S04]  /*2540*/  BSSY B1, `(.L_x_50) ;  /* 0x0000006000017945 */ /* 0x000fe80003800000 */
[----:B------:R0:W-:Y:S01]  /*2550*/  @!P4 STG.E.U8 desc[UR36][R8.64+0x9], R95 ;  /* 0x0000095f0800c986 */ /* 0x0001e2000c101124 */
[----:B------:R-:W-:Y:S05]  /*2560*/  @P3 BRA `(.L_x_51) ;  /* 0x00000000000c3947 */ /* 0x000fea0003800000 */
[----:B--2---:R-:W3:Y:S02]  /*2570*/  LDG.E.U8 R157, desc[UR36][R162.64+0x10] ;  /* 0x00001024a29d7981 */ /* 0x004ee4000c1e1100 */
[----:B---3--:R-:W-:-:S05]  /*2580*/  PRMT R89, R157, 0x8880, RZ ;  /* 0x000088809d597816 */ /* 0x008fca00000000ff */
[----:B------:R-:W-:-:S07]  /*2590*/  IMAD R22, R89, R156, RZ ;  /* 0x0000009c59167224 */ /* 0x000fce00078e02ff */
.L_x_51:
[----:B------:R-:W-:Y:S05]  /*25a0*/  BSYNC B1 ;  /* 0x0000000000017941 */ /* 0x000fea0003800000 */
.L_x_50:
[----:B---3--:R-:W-:Y:S01]  /*25b0*/  @!P3 IMAD R89, R96, R155, R22 ;  /* 0x0000009b6059b224 */ /* 0x008fe200078e0216 */
[----:B------:R-:W-:Y:S04]  /*25c0*/  BSSY B1, `(.L_x_52) ;  /* 0x0000006000017945 */ /* 0x000fe80003800000 */
[----:B------:R3:W-:Y:S01]  /*25d0*/  @!P3 STG.E.U8 desc[UR36][R160.64+0x10], R89 ;  /* 0x00001059a000b986 */ /* 0x0007e2000c101124 */
[----:B------:R-:W-:Y:S05]  /*25e0*/  @P5 BRA `(.L_x_53) ;  /* 0x00000000000c5947 */ /* 0x000fea0003800000 */
[----:B--2---:R-:W3:Y:S02]  /*25f0*/  LDG.E.U8 R157, desc[UR36][R162.64+0x11] ;  /* 0x00001124a29d7981 */ /* 0x004ee4000c1e1100 */
[----:B---3--:R-:W-:-:S05]  /*2600*/  PRMT R89, R157, 0x8880, RZ ;  /* 0x000088809d597816 */ /* 0x008fca00000000ff */
[----:B------:R-:W-:-:S07]  /*2610*/  IMAD R22, R89, R156, RZ ;  /* 0x0000009c59167224 */ /* 0x000fce00078e02ff */
.L_x_53:
[----:B------:R-:W-:Y:S05]  /*2620*/  BSYNC B1 ;  /* 0x0000000000017941 */ /* 0x000fea0003800000 */
.L_x_52:
[----:B------:R-:W-:Y:S01]  /*2630*/  @!P5 IMAD R97, R97, R155, R22 ;  /* 0x0000009b6161d224 */ /* 0x000fe200078e0216 */
[----:B------:R-:W-:Y:S04]  /*2640*/  BSSY B1, `(.L_x_54) ;  /* 0x0000006000017945 */ /* 0x000fe80003800000 */
[----:B------:R0:W-:Y:S01]  /*2650*/  @!P5 STG.E.U8 desc[UR36][R160.64+0x11], R97 ;  /* 0x00001161a000d986 */ /* 0x0001e2000c101124 */
[----:B------:R-:W-:Y:S05]  /*2660*/  @P2 BRA `(.L_x_55) ;  /* 0x00000000000c2947 */ /* 0x000fea0003800000 */
[----:B--2---:R-:W3:Y:S02]  /*2670*/  LDG.E.U8 R157, desc[UR36][R166.64+0x10] ;  /* 0x00001024a69d7981 */ /* 0x004ee4000c1e1100 */
[----:B---3--:R-:W-:-:S05]  /*2680*/  PRMT R89, R157, 0x8880, RZ ;  /* 0x000088809d597816 */ /* 0x008fca00000000ff */
[----:B------:R-:W-:-:S07]  /*2690*/  IMAD R22, R89, R156, RZ ;  /* 0x0000009c59167224 */ /* 0x000fce00078e02ff */
.L_x_55:
[----:B------:R-:W-:Y:S05]  /*26a0*/  BSYNC B1 ;  /* 0x0000000000017941 */ /* 0x000fea0003800000 */
.L_x_54:
        /* <DEDUP_REMOVED lines=11> */
.L_x_57:
[----:B------:R-:W-:Y:S05]  /*2760*/  BSYNC B1 ;  /* 0x0000000000017941 */ /* 0x000fea0003800000 */
.L_x_56:
[----:B------:R-:W-:Y:S01]  /*2770*/  @!P4 IMAD R99, R99, R155, R22 ;  /* 0x0000009b6363c224 */ /* 0x000fe200078e0216 */
[----:B------:R-:W-:Y:S04]  /*2780*/  BSSY B1, `(.L_x_58) ;  /* 0x0000006000017945 */ /* 0x000fe80003800000 */
[----:B------:R0:W-:Y:S01]  /*2790*/  @!P4 STG.E.U8 desc[UR36][R8.64+0x11], R99 ;  /* 0x000011630800c986 */ /* 0x0001e2000c101124 */
[----:B------:R-:W-:Y:S05]  /*27a0*/  @P3 BRA `(.L_x_59) ;  /* 0x00000000000c3947 */ /* 0x000fea0003800000 */
[----:B--2---:R-:W3:Y:S02]  /*27b0*/  LDG.E.U8 R157, desc[UR36][R162.64+0x18] ;  /* 0x00001824a29d7981 */ /* 0x004ee4000c1e1100 */
[----:B---3--:R-:W-:-:S05]  /*27c0*/  PRMT R89, R157, 0x8880, RZ ;  /* 0x000088809d597816 */ /* 0x008fca00000000ff */
[----:B------:R-:W-:-:S07]  /*27d0*/  IMAD R22, R89, R156, RZ ;  /* 0x0000009c59167224 */ /* 0x000fce00078e02ff */
.L_x_59:
[----:B------:R-:W-:Y:S05]  /*27e0*/  BSYNC B1 ;  /* 0x0000000000017941 */ /* 0x000fea0003800000 */
.L_x_58:
[----:B---3--:R-:W-:Y:S01]  /*27f0*/  @!P3 IMAD R89, R100, R155, R22 ;  /* 0x0000009b6459b224 */ /* 0x008fe200078e0216 */
[----:B------:R-:W-:Y:S04]  /*2800*/  BSSY B1, `(.L_x_60) ;  /* 0x0000006000017945 */ /* 0x000fe80003800000 */
[----:B------:R3:W-:Y:S01]  /*2810*/  @!P3 STG.E.U8 desc[UR36][R160.64+0x18], R89 ;  /* 0x00001859a000b986 */ /* 0x0007e2000c101124 */
[----:B------:R-:W-:Y:S05]  /*2820*/  @P5 BRA `(.L_x_61) ;  /* 0x00000000000c5947 */ /* 0x000fea0003800000 */
[----:B--2---:R-:W3:Y:S02]  /*2830*/  LDG.E.U8 R157, desc[UR36][R162.64+0x19] ;  /* 0x00001924a29d7981 */ /* 0x004ee4000c1e1100 */
[----:B---3--:R-:W-:-:S05]  /*2840*/  PRMT R89, R157, 0x8880, RZ ;  /* 0x000088809d597816 */ /* 0x008fca00000000ff */
[----:B------:R-:W-:-:S07]  /*2850*/  IMAD R22, R89, R156, RZ ;  /* 0x0000009c59167224 */ /* 0x000fce00078e02ff */
.L_x_61:
[----:B------:R-:W-:Y:S05]  /*2860*/  BSYNC B1 ;  /* 0x0000000000017941 */ /* 0x000fea0003800000 */
.L_x_60:
[----:B------:R-:W-:Y:S01]  /*2870*/  @!P5 IMAD R101, R101, R155, R22 ;  /* 0x0000009b6565d224 */ /* 0x000fe200078e0216 */
[----:B------:R-:W-:Y:S04]  /*2880*/  BSSY B1, `(.L_x_62) ;  /* 0x0000006000017945 */ /* 0x000fe80003800000 */
[----:B------:R0:W-:Y:S01]  /*2890*/  @!P5 STG.E.U8 desc[UR36][R160.64+0x19], R101 ;  /* 0x00001965a000d986 */ /* 0x0001e2000c101124 */
[----:B------:R-:W-:Y:S05]  /*28a0*/  @P2 BRA `(.L_x_63) ;  /* 0x00000000000c2947 */ /* 0x000fea0003800000 */
[----:B--2---:R-:W3:Y:S02]  /*28b0*/  LDG.E.U8 R157, desc[UR36][R166.64+0x18] ;  /* 0x00001824a69d7981 */ /* 0x004ee4000c1e1100 */
[----:B---3--:R-:W-:-:S05]  /*28c0*/  PRMT R89, R157, 0x8880, RZ ;  /* 0x000088809d597816 */ /* 0x008fca00000000ff */
[----:B------:R-:W-:-:S07]  /*28d0*/  IMAD R22, R89, R156, RZ ;  /* 0x0000009c59167224 */ /* 0x000fce00078e02ff */
.L_x_63:
[----:B------:R-:W-:Y:S05]  /*28e0*/  BSYNC B1 ;  /* 0x0000000000017941 */ /* 0x000fea0003800000 */
.L_x_62:
        /* <DEDUP_REMOVED lines=11> */
.L_x_65:
[----:B------:R-:W-:Y:S05]  /*29a0*/  BSYNC B1 ;  /* 0x0000000000017941 */ /* 0x000fea0003800000 */
.L_x_64:
[----:B------:R-:W-:Y:S01]  /*29b0*/  @!P4 IMAD R103, R103, R155, R22 ;  /* 0x0000009b6767c224 */ /* 0x000fe200078e0216 */
[----:B------:R-:W-:Y:S04]  /*29c0*/  BSSY B1, `(.L_x_66) ;  /* 0x0000006000017945 */ /* 0x000fe80003800000 */
[----:B------:R0:W-:Y:S01]  /*29d0*/  @!P4 STG.E.U8 desc[UR36][R8.64+0x19], R103 ;  /* 0x000019670800c986 */ /* 0x0001e2000c101124 */
[----:B------:R-:W-:Y:S05]  /*29e0*/  @P3 BRA `(.L_x_67) ;  /* 0x00000000000c3947 */ /* 0x000fea0003800000 */
[----:B--2---:R-:W3:Y:S02]  /*29f0*/  LDG.E.U8 R157, desc[UR36][R162.64+0x20] ;  /* 0x00002024a29d7981 */ /* 0x004ee4000c1e1100 */
[----:B---3--:R-:W-:-:S05]  /*2a00*/  PRMT R89, R157, 0x8880, RZ ;  /* 0x000088809d597816 */ /* 0x008fca00000000ff */
[----:B------:R-:W-:-:S07]  /*2a10*/  IMAD R22, R89, R156, RZ ;  /* 0x0000009c59167224 */ /* 0x000fce00078e02ff */
.L_x_67:
[----:B------:R-:W-:Y:S05]  /*2a20*/  BSYNC B1 ;  /* 0x0000000000017941 */ /* 0x000fea0003800000 */
.L_x_66:
[----:B---3--:R-:W-:Y:S01]  /*2a30*/  @!P3 IMAD R89, R104, R155, R22 ;  /* 0x0000009b6859b224 */ /* 0x008fe200078e0216 */
[----:B------:R-:W-:Y:S04]  /*2a40*/  BSSY B1, `(.L_x_68) ;  /* 0x0000006000017945 */ /* 0x000fe80003800000 */
[----:B------:R3:W-:Y:S01]  /*2a50*/  @!P3 STG.E.U8 desc[UR36][R160.64+0x20], R89 ;  /* 0x00002059a000b986 */ /* 0x0007e2000c101124 */
[----:B------:R-:W-:Y:S05]  /*2a60*/  @P5 BRA `(.L_x_69) ;  /* 0x00000000000c5947 */ /* 0x000fea0003800000 */
[----:B--2---:R-:W3:Y:S02]  /*2a70*/  LDG.E.U8 R157, desc[UR36][R162.64+0x21] ;  /* 0x00002124a29d7981 */ /* 0x004ee4000c1e1100 */
[----:B---3--:R-:W-:-:S05]  /*2a80*/  PRMT R89, R157, 0x8880, RZ ;  /* 0x000088809d597816 */ /* 0x008fca00000000ff */
[----:B------:R-:W-:-:S07]  /*2a90*/  IMAD R22, R89, R156, RZ ;  /* 0x0000009c59167224 */ /* 0x000fce00078e02ff */
.L_x_69:
[----:B------:R-:W-:Y:S05]  /*2aa0*/  BSYNC B1 ;  /* 0x0000000000017941 */ /* 0x000fea0003800000 */
.L_x_68:
[----:B------:R-:W-:Y:S01]  /*2ab0*/  @!P5 IMAD R105, R105, R155, R22 ;  /* 0x0000009b6969d224 */ /* 0x000fe200078e0216 */
[----:B------:R-:W-:Y:S04]  /*2ac0*/  BSSY B1, `(.L_x_70) ;  /* 0x0000006000017945 */ /* 0x000fe80003800000 */
[----:B------:R0:W-:Y:S01]  /*2ad0*/  @!P5 STG.E.U8 desc[UR36][R160.64+0x21], R105 ;  /* 0x00002169a000d986 */ /* 0x0001e2000c101124 */
[----:B------:R-:W-:Y:S05]  /*2ae0*/  @P2 BRA `(.L_x_71) ;  /* 0x00000000000c2947 */ /* 0x000fea0003800000 */
[----:B--2---:R-:W3:Y:S02]  /*2af0*/  LDG.E.U8 R157, desc[UR36][R166.64+0x20] ;  /* 0x00002024a69d7981 */ /* 0x004ee4000c1e1100 */
[----:B---3--:R-:W-:-:S05]  /*2b00*/  PRMT R89, R157, 0x8880, RZ ;  /* 0x000088809d597816 */ /* 0x008fca00000000ff */
[----:B------:R-:W-:-:S07]  /*2b10*/  IMAD R22, R89, R156, RZ ;  /* 0x0000009c59167224 */ /* 0x000fce00078e02ff */
.L_x_71:
[----:B------:R-:W-:Y:S05]  /*2b20*/  BSYNC B1 ;  /* 0x0000000000017941 */ /* 0x000fea0003800000 */
.L_x_70:
        /* <DEDUP_REMOVED lines=11> */
.L_x_73:
[----:B------:R-:W-:Y:S05]  /*2be0*/  BSYNC B1 ;  /* 0x0000000000017941 */ /* 0x000fea0003800000 */
.L_x_72:
[----:B------:R-:W-:Y:S01]  /*2bf0*/  @!P4 IMAD R107, R107, R155, R22 ;  /* 0x0000009b6b6bc224 */ /* 0x000fe200078e0216 */
[----:B------:R-:W-:Y:S04]  /*2c00*/  BSSY B1, `(.L_x_74) ;  /* 0x0000006000017945 */ /* 0x000fe80003800000 */
[----:B------:R0:W-:Y:S01]  /*2c10*/  @!P4 STG.E.U8 desc[UR36][R8.64+0x21], R107 ;  /* 0x0000216b0800c986 */ /* 0x0001e2000c101124 */
[----:B------:R-:W-:Y:S05]  /*2c20*/  @P3 BRA `(.L_x_75) ;  /* 0x00000000000c3947 */ /* 0x000fea0003800000 */
[----:B--2---:R-:W3:Y:S02]  /*2c30*/  LDG.E.U8 R157, desc[UR36][R162.64+0x28] ;  /* 0x00002824a29d7981 */ /* 0x004ee4000c1e1100 */
[----:B---3--:R-:W-:-:S05]  /*2c40*/  PRMT R89, R157, 0x8880, RZ ;  /* 0x000088809d597816 */ /* 0x008fca00000000ff */
[----:B------:R-:W-:-:S07]  /*2c50*/  IMAD R22, R89, R156, RZ ;  /* 0x0000009c59167224 */ /* 0x000fce00078e02ff */
.L_x_75:
[----:B------:R-:W-:Y:S05]  /*2c60*/  BSYNC B1 ;  /* 0x0000000000017941 */ /* 0x000fea0003800000 */
.L_x_74:
[----:B---3--:R-:W-:Y:S01]  /*2c70*/  @!P3 IMAD R89, R108, R155, R22 ;  /* 0x0000009b6c59b224 */ /* 0x008fe200078e0216 */
[----:B------:R-:W-:Y:S04]  /*2c80*/  BSSY B1, `(.L_x_76) ;  /* 0x0000006000017945 */ /* 0x000fe80003800000 */
[----:B------:R3:W-:Y:S01]  /*2c90*/  @!P3 STG.E.U8 desc[UR36][R160.64+0x28], R89 ;  /* 0x00002859a000b986 */ /* 0x0007e2000c101124 */
[----:B------:R-:W-:Y:S05]  /*2ca0*/  @P5 BRA `(.L_x_77) ;  /* 0x00000000000c5947 */ /* 0x000fea0003800000 */
[----:B--2---:R-:W3:Y:S02]  /*2cb0*/  LDG.E.U8 R157, desc[UR36][R162.64+0x29] ;  /* 0x00002924a29d7981 */ /* 0x004ee4000c1e1100 */
[----:B---3--:R-:W-:-:S05]  /*2cc0*/  PRMT R89, R157, 0x8880, RZ ;  /* 0x000088809d597816 */ /* 0x008fca00000000ff */
[----:B------:R-:W-:-:S07]  /*2cd0*/  IMAD R22, R89, R156, RZ ;  /* 0x0000009c59167224 */ /* 0x000fce00078e02ff */
.L_x_77:
[----:B------:R-:W-:Y:S05]  /*2ce0*/  BSYNC B1 ;  /* 0x0000000000017941 */ /* 0x000fea0003800000 */
.L_x_76:
[----:B------:R-:W-:Y:S01]  /*2cf0*/  @!P5 IMAD R109, R109, R155, R22 ;  /* 0x0000009b6d6dd224 */ /* 0x000fe200078e0216 */
[----:B------:R-:W-:Y:S04]  /*2d00*/  BSSY B1, `(.L_x_78) ;  /* 0x0000006000017945 */ /* 0x000fe80003800000 */
[----:B------:R0:W-:Y:S01]  /*2d10*/  @!P5 STG.E.U8 desc[UR36][R160.64+0x29], R109 ;  /* 0x0000296da000d986 */ /* 0x0001e2000c101124 */
[----:B------:R-:W-:Y:S05]  /*2d20*/  @P2 BRA `(.L_x_79) ;  /* 0x00000000000c2947 */ /* 0x000fea0003800000 */
[----:B--2---:R-:W3:Y:S02]  /*2d30*/  LDG.E.U8 R157, desc[UR36][R166.64+0x28] ;  /* 0x00002824a69d7981 */ /* 0x004ee4000c1e1100 */
[----:B---3--:R-:W-:-:S05]  /*2d40*/  PRMT R89, R157, 0x8880, RZ ;  /* 0x000088809d597816 */ /* 0x008fca00000000ff */
[----:B------:R-:W-:-:S07]  /*2d50*/  IMAD R22, R89, R156, RZ ;  /* 0x0000009c59167224 */ /* 0x000fce00078e02ff */
.L_x_79:
[----:B------:R-:W-:Y:S05]  /*2d60*/  BSYNC B1 ;  /* 0x0000000000017941 */ /* 0x000fea0003800000 */
.L_x_78:
        /* <DEDUP_REMOVED lines=11> */
.L_x_81:
[----:B------:R-:W-:Y:S05]  /*2e20*/  BSYNC B1 ;  /* 0x0000000000017941 */ /* 0x000fea0003800000 */
.L_x_80:
[----:B------:R-:W-:Y:S01]  /*2e30*/  @!P4 IMAD R111, R111, R155, R22 ;  /* 0x0000009b6f6fc224 */ /* 0x000fe200078e0216 */
[----:B------:R-:W-:Y:S04]  /*2e40*/  BSSY B1, `(.L_x_82) ;  /* 0x0000006000017945 */ /* 0x000fe80003800000 */
[----:B------:R0:W-:Y:S01]  /*2e50*/  @!P4 STG.E.U8 desc[UR36][R8.64+0x29], R111 ;  /* 0x0000296f0800c986 */ /* 0x0001e2000c101124 */
[----:B------:R-:W-:Y:S05]  /*2e60*/  @P3 BRA `(.L_x_83) ;  /* 0x00000000000c3947 */ /* 0x000fea0003800000 */
[----:B--2---:R-:W3:Y:S02]  /*2e70*/  LDG.E.U8 R157, desc[UR36][R162.64+0x30] ;  /* 0x00003024a29d7981 */ /* 0x004ee4000c1e1100 */
[----:B---3--:R-:W-:-:S05]  /*2e80*/  PRMT R89, R157, 0x8880, RZ ;  /* 0x000088809d597816 */ /* 0x008fca00000000ff */
[----:B------:R-:W-:-:S07]  /*2e90*/  IMAD R22, R89, R156, RZ ;  /* 0x0000009c59167224 */ /* 0x000fce00078e02ff */
.L_x_83:
[----:B------:R-:W-:Y:S05]  /*2ea0*/  BSYNC B1 ;  /* 0x0000000000017941 */ /* 0x000fea0003800000 */
.L_x_82:
[----:B---3--:R-:W-:Y:S01]  /*2eb0*/  @!P3 IMAD R89, R112, R155, R22 ;  /* 0x0000009b7059b224 */ /* 0x008fe200078e0216 */
[----:B------:R-:W-:Y:S04]  /*2ec0*/  BSSY B1, `(.L_x_84) ;  /* 0x0000006000017945 */ /* 0x000fe80003800000 */
[----:B------:R3:W-:Y:S01]  /*2ed0*/  @!P3 STG.E.U8 desc[UR36][R160.64+0x30], R89 ;  /* 0x00003059a000b986 */ /* 0x0007e2000c101124 */
[----:B------:R-:W-:Y:S05]  /*2ee0*/  @P5 BRA `(.L_x_85) ;  /* 0x00000000000c5947 */ /* 0x000fea0003800000 */
[----:B--2---:R-:W3:Y:S02]  /*2ef0*/  LDG.E.U8 R157, desc[UR36][R162.64+0x31] ;  /* 0x00003124a29d7981 */ /* 0x004ee4000c1e1100 */
[----:B---3--:R-:W-:-:S05]  /*2f00*/  PRMT R89, R157, 0x8880, RZ ;  /* 0x000088809d597816 */ /* 0x008fca00000000ff */
[----:B------:R-:W-:-:S07]  /*2f10*/  IMAD R22, R89, R156, RZ ;  /* 0x0000009c59167224 */ /* 0x000fce00078e02ff */
.L_x_85:
[----:B------:R-:W-:Y:S05]  /*2f20*/  BSYNC B1 ;  /* 0x0000000000017941 */ /* 0x000fea0003800000 */
.L_x_84:
[----:B------:R-:W-:Y:S01]  /*2f30*/  @!P5 IMAD R113, R113, R155, R22 ;  /* 0x0000009b7171d224 */ /* 0x000fe200078e0216 */
[----:B------:R-:W-:Y:S04]  /*2f40*/  BSSY B1, `(.L_x_86) ;  /* 0x0000006000017945 */ /* 0x000fe80003800000 */
[----:B------:R0:W-:Y:S01]  /*2f50*/  @!P5 STG.E.U8 desc[UR36][R160.64+0x31], R113 ;  /* 0x00003171a000d986 */ /* 0x0001e2000c101124 */
[----:B------:R-:W-:Y:S05]  /*2f60*/  @P2 BRA `(.L_x_87) ;  /* 0x00000000000c2947 */ /* 0x000fea0003800000 */
[----:B--2---:R-:W3:Y:S02]  /*2f70*/  LDG.E.U8 R157, desc[UR36][R166.64+0x30] ;  /* 0x00003024a69d7981 */ /* 0x004ee4000c1e1100 */
[----:B---3--:R-:W-:-:S05]  /*2f80*/  PRMT R89, R157, 0x8880, RZ ;  /* 0x000088809d597816 */ /* 0x008fca00000000ff */
[----:B------:R-:W-:-:S07]  /*2f90*/  IMAD R22, R89, R156, RZ ;  /* 0x0000009c59167224 */ /* 0x000fce00078e02ff */
.L_x_87:
[----:B------:R-:W-:Y:S05]  /*2fa0*/  BSYNC B1 ;  /* 0x0000000000017941 */ /* 0x000fea0003800000 */
.L_x_86:
        /* <DEDUP_REMOVED lines=11> */
.L_x_89:
[----:B------:R-:W-:Y:S05]  /*3060*/  BSYNC B1 ;  /* 0x0000000000017941 */ /* 0x000fea0003800000 */
.L_x_88:
[----:B------:R-:W-:Y:S01]  /*3070*/  @!P4 IMAD R115, R115, R155, R22 ;  /* 0x0000009b7373c224 */ /* 0x000fe200078e0216 */
[----:B------:R-:W-:Y:S04]  /*3080*/  BSSY B1, `(.L_x_90) ;  /* 0x0000006000017945 */ /* 0x000fe80003800000 */
[----:B------:R0:W-:Y:S01]  /*3090*/  @!P4 STG.E.U8 desc[UR36][R8.64+0x31], R115 ;  /* 0x000031730800c986 */ /* 0x0001e2000c101124 */
[----:B------:R-:W-:Y:S05]  /*30a0*/  @P3 BRA `(.L_x_91) ;  /* 0x00000000000c3947 */ /* 0x000fea0003800000 */
[----:B--2---:R-:W3:Y:S02]  /*30b0*/  LDG.E.U8 R157, desc[UR36][R162.64+0x38] ;  /* 0x00003824a29d7981 */ /* 0x004ee4000c1e1100 */
[----:B---3--:R-:W-:-:S05]  /*30c0*/  PRMT R89, R157, 0x8880, RZ ;  /* 0x000088809d597816 */ /* 0x008fca00000000ff */
[----:B------:R-:W-:-:S07]  /*30d0*/  IMAD R22, R89, R156, RZ ;  /* 0x0000009c59167224 */ /* 0x000fce00078e02ff */
.L_x_91:
[----:B------:R-:W-:Y:S05]  /*30e0*/  BSYNC B1 ;  /* 0x0000000000017941 */ /* 0x000fea0003800000 */
.L_x_90:
[----:B---3--:R-:W-:Y:S01]  /*30f0*/  @!P3 IMAD R89, R116, R155, R22 ;  /* 0x0000009b7459b224 */ /* 0x008fe200078e0216 */
[----:B------:R-:W-:Y:S04]  /*3100*/  BSSY B1, `(.L_x_92) ;  /* 0x0000006000017945 */ /* 0x000fe80003800000 */
[----:B------:R3:W-:Y:S01]  /*3110*/  @!P3 STG.E.U8 desc[UR36][R160.64+0x38], R89 ;  /* 0x00003859a000b986 */ /* 0x0007e2000c101124 */
[----:B------:R-:W-:Y:S05]  /*3120*/  @P5 BRA `(.L_x_93) ;  /* 0x00000000000c5947 */ /* 0x000fea0003800000 */
[----:B--2---:R-:W3:Y:S02]  /*3130*/  LDG.E.U8 R157, desc[UR36][R162.64+0x39] ;  /* 0x00003924a29d7981 */ /* 0x004ee4000c1e1100 */
[----:B---3--:R-:W-:-:S05]  /*3140*/  PRMT R89, R157, 0x8880, RZ ;  /* 0x000088809d597816 */ /* 0x008fca00000000ff */
[----:B------:R-:W-:-:S07]  /*3150*/  IMAD R22, R89, R156, RZ ;  /* 0x0000009c59167224 */ /* 0x000fce00078e02ff */
.L_x_93:
[----:B------:R-:W-:Y:S05]  /*3160*/  BSYNC B1 ;  /* 0x0000000000017941 */ /* 0x000fea0003800000 */
.L_x_92:
[----:B------:R-:W-:Y:S01]  /*3170*/  @!P5 IMAD R117, R117, R155, R22 ;  /* 0x0000009b7575d224 */ /* 0x000fe200078e0216 */
[----:B------:R-:W-:Y:S04]  /*3180*/  BSSY B1, `(.L_x_94) ;  /* 0x0000006000017945 */ /* 0x000fe80003800000 */
[----:B------:R0:W-:Y:S01]  /*3190*/  @!P5 STG.E.U8 desc[UR36][R160.64+0x39], R117 ;  /* 0x00003975a000d986 */ /* 0x0001e2000c101124 */
[----:B------:R-:W-:Y:S05]  /*31a0*/  @P2 BRA `(.L_x_95) ;  /* 0x00000000000c2947 */ /* 0x000fea0003800000 */
[----:B--2---:R-:W3:Y:S02]  /*31b0*/  LDG.E.U8 R157, desc[UR36][R166.64+0x38] ;  /* 0x00003824a69d7981 */ /* 0x004ee4000c1e1100 */
[----:B---3--:R-:W-:-:S05]  /*31c0*/  PRMT R89, R157, 0x8880, RZ ;  /* 0x000088809d597816 */ /* 0x008fca00000000ff */
[----:B------:R-:W-:-:S07]  /*31d0*/  IMAD R22, R89, R156, RZ ;  /* 0x0000009c59167224 */ /* 0x000fce00078e02ff */
.L_x_95:
[----:B------:R-:W-:Y:S05]  /*31e0*/  BSYNC B1 ;  /* 0x0000000000017941 */ /* 0x000fea0003800000 */
.L_x_94:
        /* <DEDUP_REMOVED lines=11> */
.L_x_97:
[----:B------:R-:W-:Y:S05]  /*32a0*/  BSYNC B1 ;  /* 0x0000000000017941 */ /* 0x000fea0003800000 */
.L_x_96:
[----:B------:R-:W-:Y:S01]  /*32b0*/  @!P4 IMAD R119, R119, R155, R22 ;  /* 0x0000009b7777c224 */ /* 0x000fe200078e0216 */
[----:B------:R-:W-:Y:S04]  /*32c0*/  BSSY B1, `(.L_x_98) ;  /* 0x0000006000017945 */ /* 0x000fe80003800000 */
[----:B------:R0:W-:Y:S01]  /*32d0*/  @!P4 STG.E.U8 desc[UR36][R8.64+0x39], R119 ;  /* 0x000039770800c986 */ /* 0x0001e2000c101124 */
[----:B------:R-:W-:Y:S05]  /*32e0*/  @P3 BRA `(.L_x_99) ;  /* 0x00000000000c3947 */ /* 0x000fea0003800000 */
[----:B--2---:R-:W3:Y:S02]  /*32f0*/  LDG.E.U8 R157, desc[UR36][R162.64+0x40] ;  /* 0x00004024a29d7981 */ /* 0x004ee4000c1e1100 */
[----:B---3--:R-:W-:-:S05]  /*3300*/  PRMT R89, R157, 0x8880, RZ ;  /* 0x000088809d597816 */ /* 0x008fca00000000ff */
[----:B------:R-:W-:-:S07]  /*3310*/  IMAD R22, R89, R156, RZ ;  /* 0x0000009c59167224 */ /* 0x000fce00078e02ff */
.L_x_99:
[----:B------:R-:W-:Y:S05]  /*3320*/  BSYNC B1 ;  /* 0x0000000000017941 */ /* 0x000fea0003800000 */
.L_x_98:
[----:B---3--:R-:W-:Y:S01]  /*3330*/  @!P3 IMAD R89, R120, R155, R22 ;  /* 0x0000009b7859b224 */ /* 0x008fe200078e0216 */
[----:B------:R-:W-:Y:S04]  /*3340*/  BSSY B1, `(.L_x_100) ;  /* 0x0000006000017945 */ /* 0x000fe80003800000 */
[----:B------:R3:W-:Y:S01]  /*3350*/  @!P3 STG.E.U8 desc[UR36][R160.64+0x40], R89 ;  /* 0x00004059a000b986 */ /* 0x0007e2000c101124 */
[----:B------:R-:W-:Y:S05]  /*3360*/  @P5 BRA `(.L_x_101) ;  /* 0x00000000000c5947 */ /* 0x000fea0003800000 */
[----:B--2---:R-:W3:Y:S02]  /*3370*/  LDG.E.U8 R157, desc[UR36][R162.64+0x41] ;  /* 0x00004124a29d7981 */ /* 0x004ee4000c1e1100 */
[----:B---3--:R-:W-:-:S05]  /*3380*/  PRMT R89, R157, 0x8880, RZ ;  /* 0x000088809d597816 */ /* 0x008fca00000000ff */
[----:B------:R-:W-:-:S07]  /*3390*/  IMAD R22, R89, R156, RZ ;  /* 0x0000009c59167224 */ /* 0x000fce00078e02ff */
.L_x_101:
[----:B------:R-:W-:Y:S05]  /*33a0*/  BSYNC B1 ;  /* 0x0000000000017941 */ /* 0x000fea0003800000 */
.L_x_100:
[----:B------:R-:W-:Y:S01]  /*33b0*/  @!P5 IMAD R121, R121, R155, R22 ;  /* 0x0000009b7979d224 */ /* 0x000fe200078e0216 */
[----:B------:R-:W-:Y:S04]  /*33c0*/  BSSY B1, `(.L_x_102) ;  /* 0x0000006000017945 */ /* 0x000fe80003800000 */
[----:B------:R0:W-:Y:S01]  /*33d0*/  @!P5 STG.E.U8 desc[UR36][R160.64+0x41], R121 ;  /* 0x00004179a000d986 */ /* 0x0001e2000c101124 */
[----:B------:R-:W-:Y:S05]  /*33e0*/  @P2 BRA `(.L_x_103) ;  /* 0x00000000000c2947 */ /* 0x000fea0003800000 */
[----:B--2---:R-:W3:Y:S02]  /*33f0*/  LDG.E.U8 R157, desc[UR36][R166.64+0x40] ;  /* 0x00004024a69d7981 */ /* 0x004ee4000c1e1100 */
[----:B---3--:R-:W-:-:S05]  /*3400*/  PRMT R89, R157, 0x8880, RZ ;  /* 0x000088809d597816 */ /* 0x008fca00000000ff */
[----:B------:R-:W-:-:S07]  /*3410*/  IMAD R22, R89, R156, RZ ;  /* 0x0000009c59167224 */ /* 0x000fce00078e02ff */
.L_x_103:
[----:B------:R-:W-:Y:S05]  /*3420*/  BSYNC B1 ;  /* 0x0000000000017941 */ /* 0x000fea0003800000 */
.L_x_102:
        /* <DEDUP_REMOVED lines=11> */
.L_x_105:
[----:B------:R-:W-:Y:S05]  /*34e0*/  BSYNC B1 ;  /* 0x0000000000017941 */ /* 0x000fea0003800000 */
.L_x_104:
[----:B------:R-:W-:Y:S01]  /*34f0*/  @!P4 IMAD R123, R123, R155, R22 ;  /* 0x0000009b7b7bc224 */ /* 0x000fe200078e0216 */
[----:B------:R-:W-:Y:S04]  /*3500*/  BSSY B1, `(.L_x_106) ;  /* 0x0000006000017945 */ /* 0x000fe80003800000 */
[----:B------:R0:W-:Y:S01]  /*3510*/  @!P4 STG.E.U8 desc[UR36][R8.64+0x41], R123 ;  /* 0x0000417b0800c986 */ /* 0x0001e2000c101124 */
[----:B------:R-:W-:Y:S05]  /*3520*/  @P3 BRA `(.L_x_107) ;  /* 0x00000000000c3947 */ /* 0x000fea0003800000 */
[----:B--2---:R-:W3:Y:S02]  /*3530*/  LDG.E.U8 R157, desc[UR36][R162.64+0x48] ;  /* 0x00004824a29d7981 */ /* 0x004ee4000c1e1100 */
[----:B---3--:R-:W-:-:S05]  /*3540*/  PRMT R89, R157, 0x8880, RZ ;  /* 0x000088809d597816 */ /* 0x008fca00000000ff */
[----:B------:R-:W-:-:S07]  /*3550*/  IMAD R22, R89, R156, RZ ;  /* 0x0000009c59167224 */ /* 0x000fce00078e02ff */
.L_x_107:
[----:B------:R-:W-:Y:S05]  /*3560*/  BSYNC B1 ;  /* 0x0000000000017941 */ /* 0x000fea0003800000 */
.L_x_106:
[----:B---3--:R-:W-:Y:S01]  /*3570*/  @!P3 IMAD R89, R124, R155, R22 ;  /* 0x0000009b7c59b224 */ /* 0x008fe200078e0216 */
[----:B------:R-:W-:Y:S04]  /*3580*/  BSSY B1, `(.L_x_108) ;  /* 0x0000006000017945 */ /* 0x000fe80003800000 */
[----:B------:R3:W-:Y:S01]  /*3590*/  @!P3 STG.E.U8 desc[UR36][R160.64+0x48], R89 ;  /* 0x00004859a000b986 */ /* 0x0007e2000c101124 */
[----:B------:R-:W-:Y:S05]  /*35a0*/  @P5 BRA `(.L_x_109) ;  /* 0x00000000000c5947 */ /* 0x000fea0003800000 */
[----:B--2---:R-:W3:Y:S02]  /*35b0*/  LDG.E.U8 R157, desc[UR36][R162.64+0x49] ;  /* 0x00004924a29d7981 */ /* 0x004ee4000c1e1100 */
[----:B---3--:R-:W-:-:S05]  /*35c0*/  PRMT R89, R157, 0x8880, RZ ;  /* 0x000088809d597816 */ /* 0x008fca00000000ff */
[----:B------:R-:W-:-:S07]  /*35d0*/  IMAD R22, R89, R156, RZ ;  /* 0x0000009c59167224 */ /* 0x000fce00078e02ff */
.L_x_109:
[----:B------:R-:W-:Y:S05]  /*35e0*/  BSYNC B1 ;  /* 0x0000000000017941 */ /* 0x000fea0003800000 */
.L_x_108:
[----:B------:R-:W-:Y:S01]  /*35f0*/  @!P5 IMAD R125, R125, R155, R22 ;  /* 0x0000009b7d7dd224 */ /* 0x000fe200078e0216 */
[----:B------:R-:W-:Y:S04]  /*3600*/  BSSY B1, `(.L_x_110) ;  /* 0x0000006000017945 */ /* 0x000fe80003800000 */
[----:B------:R0:W-:Y:S01]  /*3610*/  @!P5 STG.E.U8 desc[UR36][R160.64+0x49], R125 ;  /* 0x0000497da000d986 */ /* 0x0001e2000c101124 */
[----:B------:R-:W-:Y:S05]  /*3620*/  @P2 BRA `(.L_x_111) ;  /* 0x00000000000c2947 */ /* 0x000fea0003800000 */
[----:B--2---:R-:W3:Y:S02]  /*3630*/  LDG.E.U8 R157, desc[UR36][R166.64+0x48] ;  /* 0x00004824a69d7981 */ /* 0x004ee4000c1e1100 */
[----:B---3--:R-:W-:-:S05]  /*3640*/  PRMT R89, R157, 0x8880, RZ ;  /* 0x000088809d597816 */ /* 0x008fca00000000ff */
[----:B------:R-:W-:-:S07]  /*3650*/  IMAD R22, R89, R156, RZ ;  /* 0x0000009c59167224 */ /* 0x000fce00078e02ff */
.L_x_111:
[----:B------:R-:W-:Y:S05]  /*3660*/  BSYNC B1 ;  /* 0x0000000000017941 */ /* 0x000fea0003800000 */
.L_x_110:
        /* <DEDUP_REMOVED lines=11> */
.L_x_113:
[----:B------:R-:W-:Y:S05]  /*3720*/  BSYNC B1 ;  /* 0x0000000000017941 */ /* 0x000fea0003800000 */
.L_x_112:
[----:B------:R-:W-:Y:S01]  /*3730*/  @!P4 IMAD R127, R127, R155, R22 ;  /* 0x0000009b7f7fc224 */ /* 0x000fe200078e0216 */
[----:B------:R-:W-:Y:S04]  /*3740*/  BSSY B1, `(.L_x_114) ;  /* 0x0000006000017945 */ /* 0x000fe80003800000 */
[----:B------:R0:W-:Y:S01]  /*3750*/  @!P4 STG.E.U8 desc[UR36][R8.64+0x49], R127 ;  /* 0x0000497f0800c986 */ /* 0x0001e2000c101124 */
[----:B------:R-:W-:Y:S05]  /*3760*/  @P3 BRA `(.L_x_115) ;  /* 0x00000000000c3947 */ /* 0x000fea0003800000 */
[----:B--2---:R-:W3:Y:S02]  /*3770*/  LDG.E.U8 R157, desc[UR36][R162.64+0x50] ;  /* 0x00005024a29d7981 */ /* 0x004ee4000c1e1100 */
[----:B---3--:R-:W-:-:S05]  /*3780*/  PRMT R89, R157, 0x8880, RZ ;  /* 0x000088809d597816 */ /* 0x008fca00000000ff */
[----:B------:R-:W-:-:S07]  /*3790*/  IMAD R22, R89, R156, RZ ;  /* 0x0000009c59167224 */ /* 0x000fce00078e02ff */
.L_x_115:
[----:B------:R-:W-:Y:S05]  /*37a0*/  BSYNC B1 ;  /* 0x0000000000017941 */ /* 0x000fea0003800000 */
.L_x_114:
[----:B---3--:R-:W-:Y:S01]  /*37b0*/  @!P3 IMAD R89, R128, R155, R22 ;  /* 0x0000009b8059b224 */ /* 0x008fe200078e0216 */
[----:B------:R-:W-:Y:S04]  /*37c0*/  BSSY B1, `(.L_x_116) ;  /* 0x0000006000017945 */ /* 0x000fe80003800000 */
[----:B------:R3:W-:Y:S01]  /*37d0*/  @!P3 STG.E.U8 desc[UR36][R160.64+0x50], R89 ;  /* 0x00005059a000b986 */ /* 0x0007e2000c101124 */
[----:B------:R-:W-:Y:S05]  /*37e0*/  @P5 BRA `(.L_x_117) ;  /* 0x00000000000c5947 */ /* 0x000fea0003800000 */
[----:B--2---:R-:W3:Y:S02]  /*37f0*/  LDG.E.U8 R157, desc[UR36][R162.64+0x51] ;  /* 0x00005124a29d7981 */ /* 0x004ee4000c1e1100 */
[----:B---3--:R-:W-:-:S05]  /*3800*/  PRMT R89, R157, 0x8880, RZ ;  /* 0x000088809d597816 */ /* 0x008fca00000000ff */
[----:B------:R-:W-:-:S07]  /*3810*/  IMAD R22, R89, R156, RZ ;  /* 0x0000009c59167224 */ /* 0x000fce00078e02ff */
.L_x_117:
[----:B------:R-:W-:Y:S05]  /*3820*/  BSYNC B1 ;  /* 0x0000000000017941 */ /* 0x000fea0003800000 */
.L_x_116:
[----:B------:R-:W-:Y:S01]  /*3830*/  @!P5 IMAD R129, R129, R155, R22 ;  /* 0x0000009b8181d224 */ /* 0x000fe200078e0216 */
[----:B------:R-:W-:Y:S04]  /*3840*/  BSSY B1, `(.L_x_118) ;  /* 0x0000006000017945 */ /* 0x000fe80003800000 */
[----:B------:R0:W-:Y:S01]  /*3850*/  @!P5 STG.E.U8 desc[UR36][R160.64+0x51], R129 ;  /* 0x00005181a000d986 */ /* 0x0001e2000c101124 */
[----:B------:R-:W-:Y:S05]  /*3860*/  @P2 BRA `(.L_x_119) ;  /* 0x00000000000c2947 */ /* 0x000fea0003800000 */
[----:B--2---:R-:W3:Y:S02]  /*3870*/  LDG.E.U8 R157, desc[UR36][R166.64+0x50] ;  /* 0x00005024a69d7981 */ /* 0x004ee4000c1e1100 */
[----:B---3--:R-:W-:-:S05]  /*3880*/  PRMT R89, R157, 0x8880, RZ ;  /* 0x000088809d597816 */ /* 0x008fca00000000ff */
[----:B------:R-:W-:-:S07]  /*3890*/  IMAD R22, R89, R156, RZ ;  /* 0x0000009c59167224 */ /* 0x000fce00078e02ff */
.L_x_119:
[----:B------:R-:W-:Y:S05]  /*38a0*/  BSYNC B1 ;  /* 0x0000000000017941 */ /* 0x000fea0003800000 */
.L_x_118:
        /* <DEDUP_REMOVED lines=11> */
.L_x_121:
[----:B------:R-:W-:Y:S05]  /*3960*/  BSYNC B1 ;  /* 0x0000000000017941 */ /* 0x000fea0003800000 */
.L_x_120:
[----:B------:R-:W-:Y:S01]  /*3970*/  @!P4 IMAD R131, R131, R155, R22 ;  /* 0x0000009b8383c224 */ /* 0x000fe200078e0216 */
[----:B------:R-:W-:Y:S04]  /*3980*/  BSSY B1, `(.L_x_122) ;  /* 0x0000006000017945 */ /* 0x000fe80003800000 */
[----:B------:R0:W-:Y:S01]  /*3990*/  @!P4 STG.E.U8 desc[UR36][R8.64+0x51], R131 ;  /* 0x000051830800c986 */ /* 0x0001e2000c101124 */
[----:B------:R-:W-:Y:S05]  /*39a0*/  @P3 BRA `(.L_x_123) ;  /* 0x00000000000c3947 */ /* 0x000fea0003800000 */
[----:B--2---:R-:W3:Y:S02]  /*39b0*/  LDG.E.U8 R157, desc[UR36][R162.64+0x58] ;  /* 0x00005824a29d7981 */ /* 0x004ee4000c1e1100 */
[----:B---3--:R-:W-:-:S05]  /*39c0*/  PRMT R89, R157, 0x8880, RZ ;  /* 0x000088809d597816 */ /* 0x008fca00000000ff */
[----:B------:R-:W-:-:S07]  /*39d0*/  IMAD R22, R89, R156, RZ ;  /* 0x0000009c59167224 */ /* 0x000fce00078e02ff */
.L_x_123:
[----:B------:R-:W-:Y:S05]  /*39e0*/  BSYNC B1 ;  /* 0x0000000000017941 */ /* 0x000fea0003800000 */
.L_x_122:
[----:B---3--:R-:W-:Y:S01]  /*39f0*/  @!P3 IMAD R89, R132, R155, R22 ;  /* 0x0000009b8459b224 */ /* 0x008fe200078e0216 */
[----:B------:R-:W-:Y:S04]  /*3a00*/  BSSY B1, `(.L_x_124) ;  /* 0x0000006000017945 */ /* 0x000fe80003800000 */
[----:B------:R3:W-:Y:S01]  /*3a10*/  @!P3 STG.E.U8 desc[UR36][R160.64+0x58], R89 ;  /* 0x00005859a000b986 */ /* 0x0007e2000c101124 */
[----:B------:R-:W-:Y:S05]  /*3a20*/  @P5 BRA `(.L_x_125) ;  /* 0x00000000000c5947 */ /* 0x000fea0003800000 */
[----:B--2---:R-:W3:Y:S02]  /*3a30*/  LDG.E.U8 R157, desc[UR36][R162.64+0x59] ;  /* 0x00005924a29d7981 */ /* 0x004ee4000c1e1100 */
[----:B---3--:R-:W-:-:S05]  /*3a40*/  PRMT R89, R157, 0x8880, RZ ;  /* 0x000088809d597816 */ /* 0x008fca00000000ff */
[----:B------:R-:W-:-:S07]  /*3a50*/  IMAD R22, R89, R156, RZ ;  /* 0x0000009c59167224 */ /* 0x000fce00078e02ff */
.L_x_125:
[----:B------:R-:W-:Y:S05]  /*3a60*/  BSYNC B1 ;  /* 0x0000000000017941 */ /* 0x000fea0003800000 */
.L_x_124:
[----:B------:R-:W-:Y:S01]  /*3a70*/  @!P5 IMAD R133, R133, R155, R22 ;  /* 0x0000009b8585d224 */ /* 0x000fe200078e0216 */
[----:B------:R-:W-:Y:S04]  /*3a80*/  BSSY B1, `(.L_x_126) ;  /* 0x0000006000017945 */ /* 0x000fe80003800000 */
[----:B------:R0:W-:Y:S01]  /*3a90*/  @!P5 STG.E.U8 desc[UR36][R160.64+0x59], R133 ;  /* 0x00005985a000d986 */ /* 0x0001e2000c101124 */
[----:B------:R-:W-:Y:S05]  /*3aa0*/  @P2 BRA `(.L_x_127) ;  /* 0x00000000000c2947 */ /* 0x000fea0003800000 */
[----:B--2---:R-:W3:Y:S02]  /*3ab0*/  LDG.E.U8 R157, desc[UR36][R166.64+0x58] ;  /* 0x00005824a69d7981 */ /* 0x004ee4000c1e1100 */
[----:B---3--:R-:W-:-:S05]  /*3ac0*/  PRMT R89, R157, 0x8880, RZ ;  /* 0x000088809d597816 */ /* 0x008fca00000000ff */
[----:B------:R-:W-:-:S07]  /*3ad0*/  IMAD R22, R89, R156, RZ ;  /* 0x0000009c59167224 */ /* 0x000fce00078e02ff */
.L_x_127:
[----:B------:R-:W-:Y:S05]  /*3ae0*/  BSYNC B1 ;  /* 0x0000000000017941 */ /* 0x000fea0003800000 */
.L_x_126:
        /* <DEDUP_REMOVED lines=11> */
.L_x_129:
[----:B------:R-:W-:Y:S05]  /*3ba0*/  BSYNC B1 ;  /* 0x0000000000017941 */ /* 0x000fea0003800000 */
.L_x_128:
[----:B------:R-:W-:Y:S01]  /*3bb0*/  @!P4 IMAD R135, R135, R155, R22 ;  /* 0x0000009b8787c224 */ /* 0x000fe200078e0216 */
[----:B------:R-:W-:Y:S04]  /*3bc0*/  BSSY B1, `(.L_x_130) ;  /* 0x0000006000017945 */ /* 0x000fe80003800000 */
[----:B------:R0:W-:Y:S01]  /*3bd0*/  @!P4 STG.E.U8 desc[UR36][R8.64+0x59], R135 ;  /* 0x000059870800c986 */ /* 0x0001e2000c101124 */
[----:B------:R-:W-:Y:S05]  /*3be0*/  @P3 BRA `(.L_x_131) ;  /* 0x00000000000c3947 */ /* 0x000fea0003800000 */
[----:B--2---:R-:W3:Y:S02]  /*3bf0*/  LDG.E.U8 R157, desc[UR36][R162.64+0x60] ;  /* 0x00006024a29d7981 */ /* 0x004ee4000c1e1100 */
[----:B---3--:R-:W-:-:S05]  /*3c00*/  PRMT R89, R157, 0x8880, RZ ;  /* 0x000088809d597816 */ /* 0x008fca00000000ff */
[----:B------:R-:W-:-:S07]  /*3c10*/  IMAD R22, R89, R156, RZ ;  /* 0x0000009c59167224 */ /* 0x000fce00078e02ff */
.L_x_131:
[----:B------:R-:W-:Y:S05]  /*3c20*/  BSYNC B1 ;  /* 0x0000000000017941 */ /* 0x000fea0003800000 */
.L_x_130:
[----:B---3--:R-:W-:Y:S01]  /*3c30*/  @!P3 IMAD R89, R136, R155, R22 ;  /* 0x0000009b8859b224 */ /* 0x008fe200078e0216 */
[----:B------:R-:W-:Y:S04]  /*3c40*/  BSSY B1, `(.L_x_132) ;  /* 0x0000006000017945 */ /* 0x000fe80003800000 */
[----:B------:R3:W-:Y:S01]  /*3c50*/  @!P3 STG.E.U8 desc[UR36][R160.64+0x60], R89 ;  /* 0x00006059a000b986 */ /* 0x0007e2000c101124 */
[----:B------:R-:W-:Y:S05]  /*3c60*/  @P5 BRA `(.L_x_133) ;  /* 0x00000000000c5947 */ /* 0x000fea0003800000 */
[----:B--2---:R-:W3:Y:S02]  /*3c70*/  LDG.E.U8 R157, desc[UR36][R162.64+0x61] ;  /* 0x00006124a29d7981 */ /* 0x004ee4000c1e1100 */
[----:B---3--:R-:W-:-:S05]  /*3c80*/  PRMT R89, R157, 0x8880, RZ ;  /* 0x000088809d597816 */ /* 0x008fca00000000ff */
[----:B------:R-:W-:-:S07]  /*3c90*/  IMAD R22, R89, R156, RZ ;  /* 0x0000009c59167224 */ /* 0x000fce00078e02ff */
.L_x_133:
[----:B------:R-:W-:Y:S05]  /*3ca0*/  BSYNC B1 ;  /* 0x0000000000017941 */ /* 0x000fea0003800000 */
.L_x_132:
[----:B------:R-:W-:Y:S01]  /*3cb0*/  @!P5 IMAD R137, R137, R155, R22 ;  /* 0x0000009b8989d224 */ /* 0x000fe200078e0216 */
[----:B------:R-:W-:Y:S04]  /*3cc0*/  BSSY B1, `(.L_x_134) ;  /* 0x0000006000017945 */ /* 0x000fe80003800000 */
[----:B------:R0:W-:Y:S01]  /*3cd0*/  @!P5 STG.E.U8 desc[UR36][R160.64+0x61], R137 ;  /* 0x00006189a000d986 */ /* 0x0001e2000c101124 */
[----:B------:R-:W-:Y:S05]  /*3ce0*/  @P2 BRA `(.L_x_135) ;  /* 0x00000000000c2947 */ /* 0x000fea0003800000 */
[----:B--2---:R-:W3:Y:S02]  /*3cf0*/  LDG.E.U8 R157, desc[UR36][R166.64+0x60] ;  /* 0x00006024a69d7981 */ /* 0x004ee4000c1e1100 */
[----:B---3--:R-:W-:-:S05]  /*3d00*/  PRMT R89, R157, 0x8880, RZ ;  /* 0x000088809d597816 */ /* 0x008fca00000000ff */
[----:B------:R-:W-:-:S07]  /*3d10*/  IMAD R22, R89, R156, RZ ;  /* 0x0000009c59167224 */ /* 0x000fce00078e02ff */
.L_x_135:
[----:B------:R-:W-:Y:S05]  /*3d20*/  BSYNC B1 ;  /* 0x0000000000017941 */ /* 0x000fea0003800000 */
.L_x_134:
        /* <DEDUP_REMOVED lines=11> */
.L_x_137:
[----:B------:R-:W-:Y:S05]  /*3de0*/  BSYNC B1 ;  /* 0x0000000000017941 */ /* 0x000fea0003800000 */
.L_x_136:
[----:B------:R-:W-:Y:S01]  /*3df0*/  @!P4 IMAD R139, R139, R155, R22 ;  /* 0x0000009b8b8bc224 */ /* 0x000fe200078e0216 */
[----:B------:R-:W-:Y:S04]  /*3e00*/  BSSY B1, `(.L_x_138) ;  /* 0x0000006000017945 */ /* 0x000fe80003800000 */
[----:B------:R0:W-:Y:S01]  /*3e10*/  @!P4 STG.E.U8 desc[UR36][R8.64+0x61], R139 ;  /* 0x0000618b0800c986 */ /* 0x0001e2000c101124 */
[----:B------:R-:W-:Y:S05]  /*3e20*/  @P3 BRA `(.L_x_139) ;  /* 0x00000000000c3947 */ /* 0x000fea0003800000 */
[----:B--2---:R-:W3:Y:S02]  /*3e30*/  LDG.E.U8 R157, desc[UR36][R162.64+0x68] ;  /* 0x00006824a29d7981 */ /* 0x004ee4000c1e1100 */
[----:B---3--:R-:W-:-:S05]  /*3e40*/  PRMT R89, R157, 0x8880, RZ ;  /* 0x000088809d597816 */ /* 0x008fca00000000ff */
[----:B------:R-:W-:-:S07]  /*3e50*/  IMAD R22, R89, R156, RZ ;  /* 0x0000009c59167224 */ /* 0x000fce00078e02ff */
.L_x_139:
[----:B------:R-:W-:Y:S05]  /*3e60*/  BSYNC B1 ;  /* 0x0000000000017941 */ /* 0x000fea0003800000 */
.L_x_138:
[----:B---3--:R-:W-:Y:S01]  /*3e70*/  @!P3 IMAD R89, R140, R155, R22 ;  /* 0x0000009b8c59b224 */ /* 0x008fe200078e0216 */
[----:B------:R-:W-:Y:S04]  /*3e80*/  BSSY B1, `(.L_x_140) ;  /* 0x0000006000017945 */ /* 0x000fe80003800000 */
[----:B------:R3:W-:Y:S01]  /*3e90*/  @!P3 STG.E.U8 desc[UR36][R160.64+0x68], R89 ;  /* 0x00006859a000b986 */ /* 0x0007e2000c101124 */
[----:B------:R-:W-:Y:S05]  /*3ea0*/  @P5 BRA `(.L_x_141) ;  /* 0x00000000000c5947 */ /* 0x000fea0003800000 */
[----:B--2---:R-:W3:Y:S02]  /*3eb0*/  LDG.E.U8 R157, desc[UR36][R162.64+0x69] ;  /* 0x00006924a29d7981 */ /* 0x004ee4000c1e1100 */
[----:B---3--:R-:W-:-:S05]  /*3ec0*/  PRMT R89, R157, 0x8880, RZ ;  /* 0x000088809d597816 */ /* 0x008fca00000000ff */
[----:B------:R-:W-:-:S07]  /*3ed0*/  IMAD R22, R89, R156, RZ ;  /* 0x0000009c59167224 */ /* 0x000fce00078e02ff */
.L_x_141:
[----:B------:R-:W-:Y:S05]  /*3ee0*/  BSYNC B1 ;  /* 0x0000000000017941 */ /* 0x000fea0003800000 */
.L_x_140:
[----:B------:R-:W-:Y:S01]  /*3ef0*/  @!P5 IMAD R141, R141, R155, R22 ;  /* 0x0000009b8d8dd224 */ /* 0x000fe200078e0216 */
[----:B------:R-:W-:Y:S04]  /*3f00*/  BSSY B1, `(.L_x_142) ;  /* 0x0000006000017945 */ /* 0x000fe80003800000 */
[----:B------:R0:W-:Y:S01]  /*3f10*/  @!P5 STG.E.U8 desc[UR36][R160.64+0x69], R141 ;  /* 0x0000698da000d986 */ /* 0x0001e2000c101124 */
[----:B------:R-:W-:Y:S05]  /*3f20*/  @P2 BRA `(.L_x_143) ;  /* 0x00000000000c2947 */ /* 0x000fea0003800000 */
[----:B--2---:R-:W3:Y:S02]  /*3f30*/  LDG.E.U8 R157, desc[UR36][R166.64+0x68] ;  /* 0x00006824a69d7981 */ /* 0x004ee4000c1e1100 */
[----:B---3--:R-:W-:-:S05]  /*3f40*/  PRMT R89, R157, 0x8880, RZ ;  /* 0x000088809d597816 */ /* 0x008fca00000000ff */
[----:B------:R-:W-:-:S07]  /*3f50*/  IMAD R22, R89, R156, RZ ;  /* 0x0000009c59167224 */ /* 0x000fce00078e02ff */
.L_x_143:
[----:B------:R-:W-:Y:S05]  /*3f60*/  BSYNC B1 ;  /* 0x0000000000017941 */ /* 0x000fea0003800000 */
.L_x_142:
        /* <DEDUP_REMOVED lines=11> */
.L_x_145:
[----:B------:R-:W-:Y:S05]  /*4020*/  BSYNC B1 ;  /* 0x0000000000017941 */ /* 0x000fea0003800000 */
.L_x_144:
[----:B------:R-:W-:Y:S01]  /*4030*/  @!P4 IMAD R143, R143, R155, R22 ;  /* 0x0000009b8f8fc224 */ /* 0x000fe200078e0216 */
[----:B------:R-:W-:Y:S04]  /*4040*/  BSSY B1, `(.L_x_146) ;  /* 0x0000006000017945 */ /* 0x000fe80003800000 */
[----:B------:R0:W-:Y:S01]  /*4050*/  @!P4 STG.E.U8 desc[UR36][R8.64+0x69], R143 ;  /* 0x0000698f0800c986 */ /* 0x0001e2000c101124 */
[----:B------:R-:W-:Y:S05]  /*4060*/  @P3 BRA `(.L_x_147) ;  /* 0x00000000000c3947 */ /* 0x000fea0003800000 */
[----:B--2---:R-:W3:Y:S02]  /*4070*/  LDG.E.U8 R157, desc[UR36][R162.64+0x70] ;  /* 0x00007024a29d7981 */ /* 0x004ee4000c1e1100 */
[----:B---3--:R-:W-:-:S05]  /*4080*/  PRMT R89, R157, 0x8880, RZ ;  /* 0x000088809d597816 */ /* 0x008fca00000000ff */
[----:B------:R-:W-:-:S07]  /*4090*/  IMAD R22, R89, R156, RZ ;  /* 0x0000009c59167224 */ /* 0x000fce00078e02ff */
.L_x_147:
[----:B------:R-:W-:Y:S05]  /*40a0*/  BSYNC B1 ;  /* 0x0000000000017941 */ /* 0x000fea0003800000 */
.L_x_146:
[----:B---3--:R-:W-:Y:S01]  /*40b0*/  @!P3 IMAD R89, R144, R155, R22 ;  /* 0x0000009b9059b224 */ /* 0x008fe200078e0216 */
[----:B------:R-:W-:Y:S04]  /*40c0*/  BSSY B1, `(.L_x_148) ;  /* 0x0000006000017945 */ /* 0x000fe80003800000 */
[----:B------:R3:W-:Y:S01]  /*40d0*/  @!P3 STG.E.U8 desc[UR36][R160.64+0x70], R89 ;  /* 0x00007059a000b986 */ /* 0x0007e2000c101124 */
[----:B------:R-:W-:Y:S05]  /*40e0*/  @P5 BRA `(.L_x_149) ;  /* 0x00000000000c5947 */ /* 0x000fea0003800000 */
[----:B--2---:R-:W3:Y:S02]  /*40f0*/  LDG.E.U8 R157, desc[UR36][R162.64+0x71] ;  /* 0x00007124a29d7981 */ /* 0x004ee4000c1e1100 */
[----:B---3--:R-:W-:-:S05]  /*4100*/  PRMT R89, R157, 0x8880, RZ ;  /* 0x000088809d597816 */ /* 0x008fca00000000ff */
[----:B------:R-:W-:-:S07]  /*4110*/  IMAD R22, R89, R156, RZ ;  /* 0x0000009c59167224 */ /* 0x000fce00078e02ff */
.L_x_149:
[----:B------:R-:W-:Y:S05]  /*4120*/  BSYNC B1 ;  /* 0x0000000000017941 */ /* 0x000fea0003800000 */
.L_x_148:
[----:B------:R-:W-:Y:S01]  /*4130*/  @!P5 IMAD R145, R145, R155, R22 ;  /* 0x0000009b9191d224 */ /* 0x000fe200078e0216 */
[----:B------:R-:W-:Y:S04]  /*4140*/  BSSY B1, `(.L_x_150) ;  /* 0x0000006000017945 */ /* 0x000fe80003800000 */
[----:B------:R0:W-:Y:S01]  /*4150*/  @!P5 STG.E.U8 desc[UR36][R160.64+0x71], R145 ;  /* 0x00007191a000d986 */ /* 0x0001e2000c101124 */
[----:B------:R-:W-:Y:S05]  /*4160*/  @P2 BRA `(.L_x_151) ;  /* 0x00000000000c2947 */ /* 0x000fea0003800000 */
[----:B--2---:R-:W3:Y:S02]  /*4170*/  LDG.E.U8 R157, desc[UR36][R166.64+0x70] ;  /* 0x00007024a69d7981 */ /* 0x004ee4000c1e1100 */
[----:B---3--:R-:W-:-:S05]  /*4180*/  PRMT R89, R157, 0x8880, RZ ;  /* 0x000088809d597816 */ /* 0x008fca00000000ff */
[----:B------:R-:W-:-:S07]  /*4190*/  IMAD R22, R89, R156, RZ ;  /* 0x0000009c59167224 */ /* 0x000fce00078e02ff */
.L_x_151:
[----:B------:R-:W-:Y:S05]  /*41a0*/  BSYNC B1 ;  /* 0x0000000000017941 */ /* 0x000fea0003800000 */
.L_x_150:
[C---:B------:R-:W-:Y:S01]  /*41b0*/  ISETP.LT.OR P4, PT, R3.reuse, 0x72, !P1 ;  /* 0x000000720300780c */ /* 0x040fe20004f81670 */
[----:B---3--:R-:W-:Y:S01]  /*41c0*/  @!P2 IMAD R89, R146, R155, R22 ;  /* 0x0000009b9259a224 */ /* 0x008fe200078e0216 */
[----:B------:R-:W-:Y:S01]  /*41d0*/  BSSY B1, `(.L_x_152) ;  /* 0x000000b000017945 */ /* 0x000fe20003800000 */
[----:B------:R-:W-:Y:S02]  /*41e0*/  ISETP.LT.OR P3, PT, R3, 0x79, !P0 ;  /* 0x000000790300780c */ /* 0x000fe40004761670 */
[----:B------:R-:W-:Y:S01]  /*41f0*/  IADD3 R153, P5, R153, 0x80, RZ ;  /* 0x0000008099997810 */ /* 0x000fe20007fbe0ff */
[----:B------:R3:W-:Y:S01]  /*4200*/  @!P2 STG.E.U8 desc[UR36][R8.64+0x70], R89 ;  /* 0x000070590800a986 */ /* 0x0007e2000c101124 */
[C---:B------:R-:W-:Y:S02]  /*4210*/  ISETP.LT.OR P2, PT, R3.reuse, 0x79, !P1 ;  /* 0x000000790300780c */ /* 0x040fe40004f41670 */
[C---:B------:R-:W-:Y:S02]  /*4220*/  ISETP.LT.OR P0, PT, R3.reuse, 0x7a, !P0 ;  /* 0x0000007a0300780c */ /* 0x040fe40004701670 */
[----:B------:R-:W-:-:S02]  /*4230*/  ISETP.LT.OR P1, PT, R3, 0x7a, !P1 ;  /* 0x0000007a0300780c */ /* 0x000fc40004f21670 */
[----:B------:R-:W-:Y:S11]  /*4240*/  @P4 BRA `(.L_x_153) ;  /* 0x00000000000c4947 */ /* 0x000ff60003800000 */
[----:B--2---:R-:W3:Y:S02]  /*4250*/  LDG.E.U8 R157, desc[UR36][R166.64+0x71] ;  /* 0x00007124a69d7981 */ /* 0x004ee4000c1e1100 */
[----:B---3--:R-:W-:-:S05]  /*4260*/  PRMT R89, R157, 0x8880, RZ ;  /* 0x000088809d597816 */ /* 0x008fca00000000ff */
[----:B------:R-:W-:-:S07]  /*4270*/  IMAD R22, R89, R156, RZ ;  /* 0x0000009c59167224 */ /* 0x000fce00078e02ff */
.L_x_153:
[----:B------:R-:W-:Y:S05]  /*4280*/  BSYNC B1 ;  /* 0x0000000000017941 */ /* 0x000fea0003800000 */
.L_x_152:
[----:B------:R-:W-:Y:S01]  /*4290*/  @!P4 IMAD R147, R147, R155, R22 ;  /* 0x0000009b9393c224 */ /* 0x000fe200078e0216 */
[----:B------:R-:W-:Y:S04]  /*42a0*/  BSSY B1, `(.L_x_154) ;  /* 0x0000006000017945 */ /* 0x000fe80003800000 */
[----:B------:R0:W-:Y:S01]  /*42b0*/  @!P4 STG.E.U8 desc[UR36][R8.64+0x71], R147 ;  /* 0x000071930800c986 */ /* 0x0001e2000c101124 */
[----:B------:R-:W-:Y:S05]  /*42c0*/  @P3 BRA `(.L_x_155) ;  /* 0x00000000000c3947 */ /* 0x000fea0003800000 */
[----:B--2---:R-:W3:Y:S02]  /*42d0*/  LDG.E.U8 R157, desc[UR36][R162.64+0x78] ;  /* 0x00007824a29d7981 */ /* 0x004ee4000c1e1100 */
[----:B---3--:R-:W-:-:S05]  /*42e0*/  PRMT R89, R157, 0x8880, RZ ;  /* 0x000088809d597816 */ /* 0x008fca00000000ff */
[----:B------:R-:W-:-:S07]  /*42f0*/  IMAD R22, R89, R156, RZ ;  /* 0x0000009c59167224 */ /* 0x000fce00078e02ff */
.L_x_155:
[----:B------:R-:W-:Y:S05]  /*4300*/  BSYNC B1 ;  /* 0x0000000000017941 */ /* 0x000fea0003800000 */
.L_x_154:
[----:B---3--:R-:W-:Y:S01]  /*4310*/  @!P3 IMAD R89, R148, R155, R22 ;  /* 0x0000009b9459b224 */ /* 0x008fe200078e0216 */
[----:B------:R-:W-:Y:S01]  /*4320*/  BSSY B1, `(.L_x_156) ;  /* 0x0000007000017945 */ /* 0x000fe20003800000 */
[----:B----4-:R-:W-:-:S03]  /*4330*/  IMAD.X R91, RZ, RZ, R5, P5 ;  /* 0x000000ffff5b7224 */ /* 0x010fc600028e0605 */
[----:B------:R3:W-:Y:S01]  /*4340*/  @!P3 STG.E.U8 desc[UR36][R160.64+0x78], R89 ;  /* 0x00007859a000b986 */ /* 0x0007e2000c101124 */
[----:B------:R-:W-:Y:S05]  /*4350*/  @P0 BRA `(.L_x_157) ;  /* 0x00000000000c0947 */ /* 0x000fea0003800000 */
[----:B--2---:R-:W2:Y:S02]  /*4360*/  LDG.E.U8 R157, desc[UR36][R162.64+0x79] ;  /* 0x00007924a29d7981 */ /* 0x004ea4000c1e1100 */
[----:B--2---:R-:W-:-:S05]  /*4370*/  PRMT R5, R157, 0x8880, RZ ;  /* 0x000088809d057816 */ /* 0x004fca00000000ff */
[----:B------:R-:W-:-:S07]  /*4380*/  IMAD R22, R5, R156, RZ ;  /* 0x0000009c05167224 */ /* 0x000fce00078e02ff */
.L_x_157:
[----:B------:R-:W-:Y:S05]  /*4390*/  BSYNC B1 ;  /* 0x0000000000017941 */ /* 0x000fea0003800000 */
.L_x_156:
[----:B------:R-:W-:Y:S01]  /*43a0*/  @!P0 IMAD R149, R149, R155, R22 ;  /* 0x0000009b95958224 */ /* 0x000fe200078e0216 */
[----:B------:R-:W-:Y:S01]  /*43b0*/  BSSY B1, `(.L_x_158) ;  /* 0x0000007000017945 */ /* 0x000fe20003800000 */
[----:B------:R-:W-:-:S03]  /*43c0*/  IMAD R4, R91, R158, RZ ;  /* 0x0000009e5b047224 */ /* 0x000fc600078e02ff */
[----:B------:R4:W-:Y:S01]  /*43d0*/  @!P0 STG.E.U8 desc[UR36][R160.64+0x79], R149 ;  /* 0x00007995a0008986 */ /* 0x0009e2000c101124 */
[----:B------:R-:W-:Y:S05]  /*43e0*/  @P2 BRA `(.L_x_159) ;  /* 0x00000000000c2947 */ /* 0x000fea0003800000 */
[----:B--2---:R-:W2:Y:S02]  /*43f0*/  LDG.E.U8 R157, desc[UR36][R166.64+0x78] ;  /* 0x00007824a69d7981 */ /* 0x004ea4000c1e1100 */
[----:B--2---:R-:W-:-:S05]  /*4400*/  PRMT R5, R157, 0x8880, RZ ;  /* 0x000088809d057816 */ /* 0x004fca00000000ff */
[----:B------:R-:W-:-:S07]  /*4410*/  IMAD R22, R5, R156, RZ ;  /* 0x0000009c05167224 */ /* 0x000fce00078e02ff */
.L_x_159:
[----:B------:R-:W-:Y:S05]  /*4420*/  BSYNC B1 ;  /* 0x0000000000017941 */ /* 0x000fea0003800000 */
.L_x_158:
[----:B------:R-:W-:Y:S01]  /*4430*/  @!P2 IMAD R5, R150, R155, R22 ;  /* 0x0000009b9605a224 */ /* 0x000fe200078e0216 */
[----:B------:R-:W-:Y:S01]  /*4440*/  BSSY B1, `(.L_x_160) ;  /* 0x0000009000017945 */ /* 0x000fe20003800000 */
[C---:B---3--:R-:W-:Y:S02]  /*4450*/  IMAD R89, R153.reuse, R159, R4 ;  /* 0x0000009f99597224 */ /* 0x048fe400078e0204 */
[CC--:B------:R-:W-:Y:S01]  /*4460*/  IMAD.WIDE.U32 R164, R153.reuse, R158.reuse, R164 ;  /* 0x0000009e99a47225 */ /* 0x0c0fe200078e00a4 */
[----:B------:R3:W-:Y:S03]  /*4470*/  @!P2 STG.E.U8 desc[UR36][R8.64+0x78], R5 ;  /* 0x000078050800a986 */ /* 0x0007e6000c101124 */
[----:B------:R-:W-:Y:S01]  /*4480*/  IMAD.WIDE.U32 R158, R153, R158, R20 ;  /* 0x0000009e999e7225 */ /* 0x000fe200078e0014 */
[----:B------:R-:W-:Y:S06]  /*4490*/  @P1 BRA `(.L_x_161) ;  /* 0x00000000000c1947 */ /* 0x000fec0003800000 */
[----:B--2---:R-:W3:Y:S02]  /*44a0*/  LDG.E.U8 R157, desc[UR36][R166.64+0x79] ;  /* 0x00007924a69d7981 */ /* 0x004ee4000c1e1100 */
[----:B---3--:R-:W-:-:S05]  /*44b0*/  PRMT R5, R157, 0x8880, RZ ;  /* 0x000088809d057816 */ /* 0x008fca00000000ff */
[----:B------:R-:W-:-:S07]  /*44c0*/  IMAD R22, R5, R156, RZ ;  /* 0x0000009c05167224 */ /* 0x000fce00078e02ff */
.L_x_161:
[----:B------:R-:W-:Y:S05]  /*44d0*/  BSYNC B1 ;  /* 0x0000000000017941 */ /* 0x000fea0003800000 */
.L_x_160:
[----:B------:R-:W-:Y:S01]  /*44e0*/  @!P1 IMAD R151, R151, R155, R22 ;  /* 0x0000009b97979224 */ /* 0x000fe200078e0216 */
[----:B------:R-:W-:Y:S01]  /*44f0*/  ISETP.GE.AND P2, PT, R0, 0x81, PT ;  /* 0x000000810000780c */ /* 0x000fe20003f46270 */
[----:B------:R-:W-:Y:S01]  /*4500*/  BSSY B1, `(.L_x_162) ;  /* 0x000000c000017945 */ /* 0x000fe20003800000 */
[----:B------:R-:W-:Y:S02]  /*4510*/  IADD3 R4, P5, R158, R12, RZ ;  /* 0x0000000c9e047210 */ /* 0x000fe40007fbe0ff */
[----:B------:R0:W-:Y:S01]  /*4520*/  @!P1 STG.E.U8 desc[UR36][R8.64+0x79], R151 ;  /* 0x0000799708009986 */ /* 0x0001e2000c101124 */
[----:B------:R-:W-:Y:S02]  /*4530*/  ISETP.LT.OR P1, PT, R3, 0x1, !P2 ;  /* 0x000000010300780c */ /* 0x000fe40005721670 */
[----:B---3--:R-:W-:Y:S02]  /*4540*/  IADD3.X R5, R13, R159, R89, P5, !PT ;  /* 0x0000009f0d057210 */ /* 0x008fe40002ffe459 */
[----:B------:R-:W-:-:S02]  /*4550*/  ISETP.GE.AND P0, PT, R0, 0x89, PT ;  /* 0x000000890000780c */ /* 0x000fc40003f06270 */
[----:B------:R-:W-:Y:S02]  /*4560*/  IADD3 R12, P4, P3, R14, R12, R164 ;  /* 0x0000000c0e0c7210 */ /* 0x000fe40007b9e0a4 */
[----:B------:R-:W-:-:S05]  /*4570*/  ISETP.LT.OR P5, PT, R3, 0x2, !P2 ;  /* 0x000000020300780c */ /* 0x000fca00057a1670 */
[----:B0-----:R-:W-:Y:S08]  /*4580*/  @P1 BRA `(.L_x_163) ;  /* 0x00000000000c1947 */ /* 0x001ff00003800000 */
[----:B--2---:R-:W2:Y:S02]  /*4590*/  LDG.E.U8 R157, desc[UR36][R4.64] ;  /* 0x00000024049d7981 */ /* 0x004ea4000c1e1100 */
[----:B--2---:R-:W-:-:S05]  /*45a0*/  PRMT R9, R157, 0x8880, RZ ;  /* 0x000088809d097816 */ /* 0x004fca00000000ff */
[----:B------:R-:W-:-:S07]  /*45b0*/  IMAD R22, R9, R156, RZ ;  /* 0x0000009c09167224 */ /* 0x000fce00078e02ff */
.L_x_163:
[----:B------:R-:W-:Y:S05]  /*45c0*/  BSYNC B1 ;  /* 0x0000000000017941 */ /* 0x000fea0003800000 */
.L_x_162:
[----:B------:R-:W-:Y:S01]  /*45d0*/  @!P1 IMAD R9, R24, R155, R22 ;  /* 0x0000009b18099224 */ /* 0x000fe200078e0216 */
[----:B------:R-:W-:Y:S01]  /*45e0*/  BSSY B1, `(.L_x_164) ;  /* 0x0000007000017945 */ /* 0x000fe20003800000 */
[----:B------:R-:W-:-:S03]  /*45f0*/  IMAD.IADD R164, R89, 0x1, R165 ;  /* 0x0000000159a47824 */ /* 0x000fc600078e02a5 */
[----:B------:R0:W-:Y:S01]  /*4600*/  @!P1 STG.E.U8 desc[UR36][R6.64], R9 ;  /* 0x0000000906009986 */ /* 0x0001e2000c101124 */
[----:B------:R-:W-:Y:S05]  /*4610*/  @P5 BRA `(.L_x_165) ;  /* 0x00000000000c5947 */ /* 0x000fea0003800000 */
[----:B--2---:R-:W0:Y:S02]  /*4620*/  LDG.E.U8 R157, desc[UR36][R4.64+0x1] ;  /* 0x00000124049d7981 */ /* 0x004e24000c1e1100 */
[----:B0-----:R-:W-:-:S05]  /*4630*/  PRMT R9, R157, 0x8880, RZ ;  /* 0x000088809d097816 */ /* 0x001fca00000000ff */
[----:B------:R-:W-:-:S07]  /*4640*/  IMAD R22, R9, R156, RZ ;  /* 0x0000009c09167224 */ /* 0x000fce00078e02ff */
.L_x_165:
[----:B------:R-:W-:Y:S05]  /*4650*/  BSYNC B1 ;  /* 0x0000000000017941 */ /* 0x000fea0003800000 */
.L_x_164:
[----:B------:R-:W-:Y:S01]  /*4660*/  ISETP.LT.OR P1, PT, R3, 0x1, !P0 ;  /* 0x000000010300780c */ /* 0x000fe20004721670 */
[----:B------:R-:W-:Y:S01]  /*4670*/  @!P5 IMAD R25, R25, R155, R22 ;  /* 0x0000009b1919d224 */ /* 0x000fe200078e0216 */
[----:B------:R-:W-:Y:S01]  /*4680*/  BSSY B1, `(.L_x_166) ;  /* 0x000000a000017945 */ /* 0x000fe20003800000 */
[----:B------:R-:W-:Y:S02]  /*4690*/  IADD3.X R13, R21, R13, R164, P4, P3 ;  /* 0x0000000d150d7210 */ /* 0x000fe400027e64a4 */
[C---:B------:R-:W-:Y:S01]  /*46a0*/  ISETP.LT.OR P4, PT, R3.reuse, 0x2, !P0 ;  /* 0x000000020300780c */ /* 0x040fe20004781670 */
[----:B------:R3:W-:Y:S01]  /*46b0*/  @!P5 STG.E.U8 desc[UR36][R6.64+0x1], R25 ;  /* 0x000001190600d986 */ /* 0x0007e2000c101124 */
[C---:B------:R-:W-:Y:S02]  /*46c0*/  ISETP.LT.OR P5, PT, R3.reuse, 0x9, !P2 ;  /* 0x000000090300780c */ /* 0x040fe400057a1670 */
[----:B------:R-:W-:-:S04]  /*46d0*/  ISETP.LT.OR P3, PT, R3, 0xa, !P2 ;  /* 0x0000000a0300780c */ /* 0x000fc80005761670 */
[----:B------:R-:W-:Y:S09]  /*46e0*/  @P1 BRA `(.L_x_167) ;  /* 0x00000000000c1947 */ /* 0x000ff20003800000 */
[----:B--2---:R-:W0:Y:S02]  /*46f0*/  LDG.E.U8 R157, desc[UR36][R12.64] ;  /* 0x000000240c9d7981 */ /* 0x004e24000c1e1100 */
[----:B0-----:R-:W-:-:S05]  /*4700*/  PRMT R9, R157, 0x8880, RZ ;  /* 0x000088809d097816 */ /* 0x001fca00000000ff */
[----:B------:R-:W-:-:S07]  /*4710*/  IMAD R22, R9, R156, RZ ;  /* 0x0000009c09167224 */ /* 0x000fce00078e02ff */
.L_x_167:
[----:B------:R-:W-:Y:S05]  /*4720*/  BSYNC B1 ;  /* 0x0000000000017941 */ /* 0x000fea0003800000 */
.L_x_166:
[----:B0-----:R-:W-:Y:S01]  /*4730*/  @!P1 IMAD R9, R26, R155, R22 ;  /* 0x0000009b1a099224 */ /* 0x001fe200078e0216 */
[----:B------:R-:W-:Y:S04]  /*4740*/  BSSY B1, `(.L_x_168) ;  /* 0x0000006000017945 */ /* 0x000fe80003800000 */
[----:B------:R0:W-:Y:S01]  /*4750*/  @!P1 STG.E.U8 desc[UR36][R10.64], R9 ;  /* 0x000000090a009986 */ /* 0x0001e2000c101124 */
[----:B------:R-:W-:Y:S05]  /*4760*/  @P4 BRA `(.L_x_169) ;  /* 0x00000000000c4947 */ /* 0x000fea0003800000 */
[----:B--2---:R-:W0:Y:S02]  /*4770*/  LDG.E.U8 R157, desc[UR36][R12.64+0x1] ;  /* 0x000001240c9d7981 */ /* 0x004e24000c1e1100 */
[----:B0-----:R-:W-:-:S05]  /*4780*/  PRMT R9, R157, 0x8880, RZ ;  /* 0x000088809d097816 */ /* 0x001fca00000000ff */
[----:B------:R-:W-:-:S07]  /*4790*/  IMAD R22, R9, R156, RZ ;  /* 0x0000009c09167224 */ /* 0x000fce00078e02ff */
.L_x_169:
[----:B------:R-:W-:Y:S05]  /*47a0*/  BSYNC B1 ;  /* 0x0000000000017941 */ /* 0x000fea0003800000 */
.L_x_168:
[----:B------:R-:W-:Y:S01]  /*47b0*/  @!P4 IMAD R27, R27, R155, R22 ;  /* 0x0000009b1b1bc224 */ /* 0x000fe200078e0216 */
[----:B------:R-:W-:Y:S04]  /*47c0*/  BSSY B1, `(.L_x_170) ;  /* 0x0000006000017945 */ /* 0x000fe80003800000 */
[----:B------:R0:W-:Y:S01]  /*47d0*/  @!P4 STG.E.U8 desc[UR36][R10.64+0x1], R27 ;  /* 0x0000011b0a00c986 */ /* 0x0001e2000c101124 */
[----:B------:R-:W-:Y:S05]  /*47e0*/  @P5 BRA `(.L_x_171) ;  /* 0x00000000000c5947 */ /* 0x000fea0003800000 */
[----:B--2---:R-:W0:Y:S02]  /*47f0*/  LDG.E.U8 R157, desc[UR36][R4.64+0x8] ;  /* 0x00000824049d7981 */ /* 0x004e24000c1e1100 */
[----:B0-----:R-:W-:-:S05]  /*4800*/  PRMT R9, R157, 0x8880, RZ ;  /* 0x000088809d097816 */ /* 0x001fca00000000ff */
[----:B------:R-:W-:-:S07]  /*4810*/  IMAD R22, R9, R156, RZ ;  /* 0x0000009c09167224 */ /* 0x000fce00078e02ff */
.L_x_171:
[----:B------:R-:W-:Y:S05]  /*4820*/  BSYNC B1 ;  /* 0x0000000000017941 */ /* 0x000fea0003800000 */
.L_x_170:
[----:B0-----:R-:W-:Y:S01]  /*4830*/  @!P5 IMAD R9, R28, R155, R22 ;  /* 0x0000009b1c09d224 */ /* 0x001fe200078e0216 */
[----:B------:R-:W-:Y:S04]  /*4840*/  BSSY B1, `(.L_x_172) ;  /* 0x0000006000017945 */ /* 0x000fe80003800000 */
[----:B------:R0:W-:Y:S01]  /*4850*/  @!P5 STG.E.U8 desc[UR36][R6.64+0x8], R9 ;  /* 0x000008090600d986 */ /* 0x0001e2000c101124 */
[----:B------:R-:W-:Y:S05]  /*4860*/  @P3 BRA `(.L_x_173) ;  /* 0x00000000000c3947 */ /* 0x000fea0003800000 */
[----:B--2---:R-:W0:Y:S02]  /*4870*/  LDG.E.U8 R157, desc[UR36][R4.64+0x9] ;  /* 0x00000924049d7981 */ /* 0x004e24000c1e1100 */
[----:B0-----:R-:W-:-:S05]  /*4880*/  PRMT R9, R157, 0x8880, RZ ;  /* 0x000088809d097816 */ /* 0x001fca00000000ff */
[----:B------:R-:W-:-:S07]  /*4890*/  IMAD R22, R9, R156, RZ ;  /* 0x0000009c09167224 */ /* 0x000fce00078e02ff */
.L_x_173:
[----:B------:R-:W-:Y:S05]  /*48a0*/  BSYNC B1 ;  /* 0x0000000000017941 */ /* 0x000fea0003800000 */
.L_x_172:
[----:B------:R-:W-:Y:S01]  /*48b0*/  ISETP.LT.OR P5, PT, R3, 0x9, !P0 ;  /* 0x000000090300780c */ /* 0x000fe200047a1670 */
[----:B------:R-:W-:Y:S01]  /*48c0*/  @!P3 IMAD R29, R29, R155, R22 ;  /* 0x0000009b1d1db224 */ /* 0x000fe200078e0216 */
[----:B------:R-:W-:Y:S01]  /*48d0*/  BSSY B1, `(.L_x_174) ;  /* 0x0000009000017945 */ /* 0x000fe20003800000 */
[C---:B------:R-:W-:Y:S02]  /*48e0*/  ISETP.LT.OR P4, PT, R3.reuse, 0xa, !P0 ;  /* 0x0000000a0300780c */ /* 0x040fe40004781670 */
[C---:B------:R-:W-:Y:S01]  /*48f0*/  ISETP.LT.OR P1, PT, R3.reuse, 0x12, !P2 ;  /* 0x000000120300780c */ /* 0x040fe20005721670 */
[----:B------:R0:W-:Y:S01]  /*4900*/  @!P3 STG.E.U8 desc[UR36][R6.64+0x9], R29 ;  /* 0x0000091d0600b986 */ /* 0x0001e2000c101124 */
[----:B------:R-:W-:-:S06]  /*4910*/  ISETP.LT.OR P3, PT, R3, 0x11, !P2 ;  /* 0x000000110300780c */ /* 0x000fcc0005761670 */
[----:B------:R-:W-:Y:S07]  /*4920*/  @P5 BRA `(.L_x_175) ;  /* 0x00000000000c5947 */ /* 0x000fee0003800000 */
[----:B--2---:R-:W0:Y:S02]  /*4930*/  LDG.E.U8 R157, desc[UR36][R12.64+0x8] ;  /* 0x000008240c9d7981 */ /* 0x004e24000c1e1100 */
[----:B0-----:R-:W-:-:S05]  /*4940*/  PRMT R9, R157, 0x8880, RZ ;  /* 0x000088809d097816 */ /* 0x001fca00000000ff */
[----:B------:R-:W-:-:S07]  /*4950*/  IMAD R22, R9, R156, RZ ;  /* 0x0000009c09167224 */ /* 0x000fce00078e02ff */
.L_x_175:
[----:B------:R-:W-:Y:S05]  /*4960*/  BSYNC B1 ;  /* 0x0000000000017941 */ /* 0x000fea0003800000 */
.L_x_174:
[----:B0-----:R-:W-:Y:S01]  /*4970*/  @!P5 IMAD R9, R30, R155, R22 ;  /* 0x0000009b1e09d224 */ /* 0x001fe200078e0216 */
[----:B------:R-:W-:Y:S04]  /*4980*/  BSSY B1, `(.L_x_176) ;  /* 0x0000006000017945 */ /* 0x000fe80003800000 */
[----:B------:R0:W-:Y:S01]  /*4990*/  @!P5 STG.E.U8 desc[UR36][R10.64+0x8], R9 ;  /* 0x000008090a00d986 */ /* 0x0001e2000c101124 */
[----:B------:R-:W-:Y:S05]  /*49a0*/  @P4 BRA `(.L_x_177) ;  /* 0x00000000000c4947 */ /* 0x000fea0003800000 */
[----:B--2---:R-:W0:Y:S02]  /*49b0*/  LDG.E.U8 R157, desc[UR36][R12.64+0x9] ;  /* 0x000009240c9d7981 */ /* 0x004e24000c1e1100 */
[----:B0-----:R-:W-:-:S05]  /*49c0*/  PRMT R9, R157, 0x8880, RZ ;  /* 0x000088809d097816 */ /* 0x001fca00000000ff */
[----:B------:R-:W-:-:S07]  /*49d0*/  IMAD R22, R9, R156, RZ ;  /* 0x0000009c09167224 */ /* 0x000fce00078e02ff */
.L_x_177:
[----:B------:R-:W-:Y:S05]  /*49e0*/  BSYNC B1 ;  /* 0x0000000000017941 */ /* 0x000fea0003800000 */
.L_x_176:
[----:B------:R-:W-:Y:S01]  /*49f0*/  @!P4 IMAD R31, R31, R155, R22 ;  /* 0x0000009b1f1fc224 */ /* 0x000fe200078e0216 */
[----:B------:R-:W-:Y:S04]  /*4a00*/  BSSY B1, `(.L_x_178) ;  /* 0x0000006000017945 */ /* 0x000fe80003800000 */
[----:B------:R0:W-:Y:S01]  /*4a10*/  @!P4 STG.E.U8 desc[UR36][R10.64+0x9], R31 ;  /* 0x0000091f0a00c986 */ /* 0x0001e2000c101124 */
[----:B------:R-:W-:Y:S05]  /*4a20*/  @P3 BRA `(.L_x_179) ;  /* 0x00000000000c3947 */ /* 0x000fea0003800000 */
[----:B--2---:R-:W0:Y:S02]  /*4a30*/  LDG.E.U8 R157, desc[UR36][R4.64+0x10] ;  /* 0x00001024049d7981 */ /* 0x004e24000c1e1100 */
[----:B0-----:R-:W-:-:S05]  /*4a40*/  PRMT R9, R157, 0x8880, RZ ;  /* 0x000088809d097816 */ /* 0x001fca00000000ff */
[----:B------:R-:W-:-:S07]  /*4a50*/  IMAD R22, R9, R156, RZ ;  /* 0x0000009c09167224 */ /* 0x000fce00078e02ff */
.L_x_179:
[----:B------:R-:W-:Y:S05]  /*4a60*/  BSYNC B1 ;  /* 0x0000000000017941 */ /* 0x000fea0003800000 */
.L_x_178:
[----:B0-----:R-:W-:Y:S01]  /*4a70*/  @!P3 IMAD R9, R32, R155, R22 ;  /* 0x0000009b2009b224 */ /* 0x001fe200078e0216 */
[----:B------:R-:W-:Y:S04]  /*4a80*/  BSSY B1, `(.L_x_180) ;  /* 0x0000006000017945 */ /* 0x000fe80003800000 */
[----:B------:R0:W-:Y:S01]  /*4a90*/  @!P3 STG.E.U8 desc[UR36][R6.64+0x10], R9 ;  /* 0x000010090600b986 */ /* 0x0001e2000c101124 */
[----:B------:R-:W-:Y:S05]  /*4aa0*/  @P1 BRA `(.L_x_181) ;  /* 0x00000000000c1947 */ /* 0x000fea0003800000 */
[----:B--2---:R-:W0:Y:S02]  /*4ab0*/  LDG.E.U8 R157, desc[UR36][R4.64+0x11] ;  /* 0x00001124049d7981 */ /* 0x004e24000c1e1100 */
[----:B0-----:R-:W-:-:S05]  /*4ac0*/  PRMT R9, R157, 0x8880, RZ ;  /* 0x000088809d097816 */ /* 0x001fca00000000ff */
[----:B------:R-:W-:-:S07]  /*4ad0*/  IMAD R22, R9, R156, RZ ;  /* 0x0000009c09167224 */ /* 0x000fce00078e02ff */
.L_x_181:
[----:B------:R-:W-:Y:S05]  /*4ae0*/  BSYNC B1 ;  /* 0x0000000000017941 */ /* 0x000fea0003800000 */
.L_x_180:
        /* <DEDUP_REMOVED lines=11> */
.L_x_183:
[----:B------:R-:W-:Y:S05]  /*4ba0*/  BSYNC B1 ;  /* 0x0000000000017941 */ /* 0x000fea0003800000 */
.L_x_182:
[----:B0-----:R-:W-:Y:S01]  /*4bb0*/  @!P4 IMAD R9, R34, R155, R22 ;  /* 0x0000009b2209c224 */ /* 0x001fe200078e0216 */
[----:B------:R-:W-:Y:S04]  /*4bc0*/  BSSY B1, `(.L_x_184) ;  /* 0x0000006000017945 */ /* 0x000fe80003800000 */
[----:B------:R0:W-:Y:S01]  /*4bd0*/  @!P4 STG.E.U8 desc[UR36][R10.64+0x10], R9 ;  /* 0x000010090a00c986 */ /* 0x0001e2000c101124 */
[----:B------:R-:W-:Y:S05]  /*4be0*/  @P3 BRA `(.L_x_185) ;  /* 0x00000000000c3947 */ /* 0x000fea0003800000 */
[----:B--2---:R-:W0:Y:S02]  /*4bf0*/  LDG.E.U8 R157, desc[UR36][R12.64+0x11] ;  /* 0x000011240c9d7981 */ /* 0x004e24000c1e1100 */
[----:B0-----:R-:W-:-:S05]  /*4c00*/  PRMT R9, R157, 0x8880, RZ ;  /* 0x000088809d097816 */ /* 0x001fca00000000ff */
[----:B------:R-:W-:-:S07]  /*4c10*/  IMAD R22, R9, R156, RZ ;  /* 0x0000009c09167224 */ /* 0x000fce00078e02ff */
.L_x_185:
[----:B------:R-:W-:Y:S05]  /*4c20*/  BSYNC B1 ;  /* 0x0000000000017941 */ /* 0x000fea0003800000 */
.L_x_184:
[----:B------:R-:W-:Y:S01]  /*4c30*/  @!P3 IMAD R35, R35, R155, R22 ;  /* 0x0000009b2323b224 */ /* 0x000fe200078e0216 */
[----:B------:R-:W-:Y:S04]  /*4c40*/  BSSY B1, `(.L_x_186) ;  /* 0x0000006000017945 */ /* 0x000fe80003800000 */
[----:B------:R0:W-:Y:S01]  /*4c50*/  @!P3 STG.E.U8 desc[UR36][R10.64+0x11], R35 ;  /* 0x000011230a00b986 */ /* 0x0001e2000c101124 */
[----:B------:R-:W-:Y:S05]  /*4c60*/  @P5 BRA `(.L_x_187) ;  /* 0x00000000000c5947 */ /* 0x000fea0003800000 */
[----:B--2---:R-:W0:Y:S02]  /*4c70*/  LDG.E.U8 R157, desc[UR36][R4.64+0x18] ;  /* 0x00001824049d7981 */ /* 0x004e24000c1e1100 */
[----:B0-----:R-:W-:-:S05]  /*4c80*/  PRMT R9, R157, 0x8880, RZ ;  /* 0x000088809d097816 */ /* 0x001fca00000000ff */
[----:B------:R-:W-:-:S07]  /*4c90*/  IMAD R22, R9, R156, RZ ;  /* 0x0000009c09167224 */ /* 0x000fce00078e02ff */
.L_x_187:
[----:B------:R-:W-:Y:S05]  /*4ca0*/  BSYNC B1 ;  /* 0x0000000000017941 */ /* 0x000fea0003800000 */
.L_x_186:
[----:B0-----:R-:W-:Y:S01]  /*4cb0*/  @!P5 IMAD R9, R36, R155, R22 ;  /* 0x0000009b2409d224 */ /* 0x001fe200078e0216 */
[----:B------:R-:W-:Y:S04]  /*4cc0*/  BSSY B1, `(.L_x_188) ;  /* 0x0000006000017945 */ /* 0x000fe80003800000 */
[----:B------:R0:W-:Y:S01]  /*4cd0*/  @!P5 STG.E.U8 desc[UR36][R6.64+0x18], R9 ;  /* 0x000018090600d986 */ /* 0x0001e2000c101124 */
[----:B------:R-:W-:Y:S05]  /*4ce0*/  @P1 BRA `(.L_x_189) ;  /* 0x00000000000c1947 */ /* 0x000fea0003800000 */
[----:B--2---:R-:W0:Y:S02]  /*4cf0*/  LDG.E.U8 R157, desc[UR36][R4.64+0x19] ;  /* 0x00001924049d7981 */ /* 0x004e24000c1e1100 */
[----:B0-----:R-:W-:-:S05]  /*4d00*/  PRMT R9, R157, 0x8880, RZ ;  /* 0x000088809d097816 */ /* 0x001fca00000000ff */
[----:B------:R-:W-:-:S07]  /*4d10*/  IMAD R22, R9, R156, RZ ;  /* 0x0000009c09167224 */ /* 0x000fce00078e02ff */
.L_x_189:
[----:B------:R-:W-:Y:S05]  /*4d20*/  BSYNC B1 ;  /* 0x0000000000017941 */ /* 0x000fea0003800000 */
.L_x_188:
        /* <DEDUP_REMOVED lines=11> */
.L_x_191:
[----:B------:R-:W-:Y:S05]  /*4de0*/  BSYNC B1 ;  /* 0x0000000000017941 */ /* 0x000fea0003800000 */
.L_x_190:
[----:B0-----:R-:W-:Y:S01]  /*4df0*/  @!P4 IMAD R9, R38, R155, R22 ;  /* 0x0000009b2609c224 */ /* 0x001fe200078e0216 */
[----:B------:R-:W-:Y:S04]  /*4e00*/  BSSY B1, `(.L_x_192) ;  /* 0x0000006000017945 */ /* 0x000fe80003800000 */
[----:B------:R0:W-:Y:S01]  /*4e10*/  @!P4 STG.E.U8 desc[UR36][R10.64+0x18], R9 ;  /* 0x000018090a00c986 */ /* 0x0001e2000c101124 */
[----:B------:R-:W-:Y:S05]  /*4e20*/  @P3 BRA `(.L_x_193) ;  /* 0x00000000000c3947 */ /* 0x000fea0003800000 */
[----:B--2---:R-:W0:Y:S02]  /*4e30*/  LDG.E.U8 R157, desc[UR36][R12.64+0x19] ;  /* 0x000019240c9d7981 */ /* 0x004e24000c1e1100 */
[----:B0-----:R-:W-:-:S05]  /*4e40*/  PRMT R9, R157, 0x8880, RZ ;  /* 0x000088809d097816 */ /* 0x001fca00000000ff */
[----:B------:R-:W-:-:S07]  /*4e50*/  IMAD R22, R9, R156, RZ ;  /* 0x0000009c09167224 */ /* 0x000fce00078e02ff */
.L_x_193:
[----:B------:R-:W-:Y:S05]  /*4e60*/  BSYNC B1 ;  /* 0x0000000000017941 */ /* 0x000fea0003800000 */
.L_x_192:
[----:B------:R-:W-:Y:S01]  /*4e70*/  @!P3 IMAD R39, R39, R155, R22 ;  /* 0x0000009b2727b224 */ /* 0x000fe200078e0216 */
[----:B------:R-:W-:Y:S04]  /*4e80*/  BSSY B1, `(.L_x_194) ;  /* 0x0000006000017945 */ /* 0x000fe80003800000 */
[----:B------:R0:W-:Y:S01]  /*4e90*/  @!P3 STG.E.U8 desc[UR36][R10.64+0x19], R39 ;  /* 0x000019270a00b986 */ /* 0x0001e2000c101124 */
[----:B------:R-:W-:Y:S05]  /*4ea0*/  @P5 BRA `(.L_x_195) ;  /* 0x00000000000c5947 */ /* 0x000fea0003800000 */
[----:B--2---:R-:W0:Y:S02]  /*4eb0*/  LDG.E.U8 R157, desc[UR36][R4.64+0x20] ;  /* 0x00002024049d7981 */ /* 0x004e24000c1e1100 */
[----:B0-----:R-:W-:-:S05]  /*4ec0*/  PRMT R9, R157, 0x8880, RZ ;  /* 0x000088809d097816 */ /* 0x001fca00000000ff */
[----:B------:R-:W-:-:S07]  /*4ed0*/  IMAD R22, R9, R156, RZ ;  /* 0x0000009c09167224 */ /* 0x000fce00078e02ff */
.L_x_195:
[----:B------:R-:W-:Y:S05]  /*4ee0*/  BSYNC B1 ;  /* 0x0000000000017941 */ /* 0x000fea0003800000 */
.L_x_194:
[----:B0-----:R-:W-:Y:S01]  /*4ef0*/  @!P5 IMAD R9, R40, R155, R22 ;  /* 0x0000009b2809d224 */ /* 0x001fe200078e0216 */
[----:B------:R-:W-:Y:S04]  /*4f00*/  BSSY B1, `(.L_x_196) ;  /* 0x0000006000017945 */ /* 0x000fe80003800000 */
[----:B------:R0:W-:Y:S01]  /*4f10*/  @!P5 STG.E.U8 desc[UR36][R6.64+0x20], R9 ;  /* 0x000020090600d986 */ /* 0x0001e2000c101124 */
[----:B------:R-:W-:Y:S05]  /*4f20*/  @P1 BRA `(.L_x_197) ;  /* 0x00000000000c1947 */ /* 0x000fea0003800000 */
[----:B--2---:R-:W0:Y:S02]  /*4f30*/  LDG.E.U8 R157, desc[UR36][R4.64+0x21] ;  /* 0x00002124049d7981 */ /* 0x004e24000c1e1100 */
[----:B0-----:R-:W-:-:S05]  /*4f40*/  PRMT R9, R157, 0x8880, RZ ;  /* 0x000088809d097816 */ /* 0x001fca00000000ff */
[----:B------:R-:W-:-:S07]  /*4f50*/  IMAD R22, R9, R156, RZ ;  /* 0x0000009c09167224 */ /* 0x000fce00078e02ff */
.L_x_197:
[----:B------:R-:W-:Y:S05]  /*4f60*/  BSYNC B1 ;  /* 0x0000000000017941 */ /* 0x000fea0003800000 */
.L_x_196:
        /* <DEDUP_REMOVED lines=11> */
.L_x_199:
[----:B------:R-:W-:Y:S05]  /*5020*/  BSYNC B1 ;  /* 0x0000000000017941 */ /* 0x000fea0003800000 */
.L_x_198:
[----:B0-----:R-:W-:Y:S01]  /*5030*/  @!P4 IMAD R9, R42, R155, R22 ;  /* 0x0000009b2a09c224 */ /* 0x001fe200078e0216 */
[----:B------:R-:W-:Y:S04]  /*5040*/  BSSY B1, `(.L_x_200) ;  /* 0x0000006000017945 */ /* 0x000fe80003800000 */
[----:B------:R0:W-:Y:S01]  /*5050*/  @!P4 STG.E.U8 desc[UR36][R10.64+0x20], R9 ;  /* 0x000020090a00c986 */ /* 0x0001e2000c101124 */
[----:B------:R-:W-:Y:S05]  /*5060*/  @P3 BRA `(.L_x_201) ;  /* 0x00000000000c3947 */ /* 0x000fea0003800000 */
[----:B--2---:R-:W0:Y:S02]  /*5070*/  LDG.E.U8 R157, desc[UR36][R12.64+0x21] ;  /* 0x000021240c9d7981 */ /* 0x004e24000c1e1100 */
[----:B0-----:R-:W-:-:S05]  /*5080*/  PRMT R9, R157, 0x8880, RZ ;  /* 0x000088809d097816 */ /* 0x001fca00000000ff */
[----:B------:R-:W-:-:S07]  /*5090*/  IMAD R22, R9, R156, RZ ;  /* 0x0000009c09167224 */ /* 0x000fce00078e02ff */
.L_x_201:
[----:B------:R-:W-:Y:S05]  /*50a0*/  BSYNC B1 ;  /* 0x0000000000017941 */ /* 0x000fea0003800000 */
.L_x_200:
[----:B------:R-:W-:Y:S01]  /*50b0*/  @!P3 IMAD R43, R43, R155, R22 ;  /* 0x0000009b2b2bb224 */ /* 0x000fe200078e0216 */
[----:B------:R-:W-:Y:S04]  /*50c0*/  BSSY B1, `(.L_x_202) ;  /* 0x0000006000017945 */ /* 0x000fe80003800000 */
[----:B------:R0:W-:Y:S01]  /*50d0*/  @!P3 STG.E.U8 desc[UR36][R10.64+0x21], R43 ;  /* 0x0000212b0a00b986 */ /* 0x0001e2000c101124 */
[----:B------:R-:W-:Y:S05]  /*50e0*/  @P5 BRA `(.L_x_203) ;  /* 0x00000000000c5947 */ /* 0x000fea0003800000 */
[----:B--2---:R-:W0:Y:S02]  /*50f0*/  LDG.E.U8 R157, desc[UR36][R4.64+0x28] ;  /* 0x00002824049d7981 */ /* 0x004e24000c1e1100 */
[----:B0-----:R-:W-:-:S05]  /*5100*/  PRMT R9, R157, 0x8880, RZ ;  /* 0x000088809d097816 */ /* 0x001fca00000000ff */
[----:B------:R-:W-:-:S07]  /*5110*/  IMAD R22, R9, R156, RZ ;  /* 0x0000009c09167224 */ /* 0x000fce00078e02ff */
.L_x_203:
[----:B------:R-:W-:Y:S05]  /*5120*/  BSYNC B1 ;  /* 0x0000000000017941 */ /* 0x000fea0003800000 */
.L_x_202:
[----:B0-----:R-:W-:Y:S01]  /*5130*/  @!P5 IMAD R9, R44, R155, R22 ;  /* 0x0000009b2c09d224 */ /* 0x001fe200078e0216 */
[----:B------:R-:W-:Y:S04]  /*5140*/  BSSY B1, `(.L_x_204) ;  /* 0x0000006000017945 */ /* 0x000fe80003800000 */
[----:B------:R0:W-:Y:S01]  /*5150*/  @!P5 STG.E.U8 desc[UR36][R6.64+0x28], R9 ;  /* 0x000028090600d986 */ /* 0x0001e2000c101124 */
[----:B------:R-:W-:Y:S05]  /*5160*/  @P1 BRA `(.L_x_205) ;  /* 0x00000000000c1947 */ /* 0x000fea0003800000 */
[----:B--2---:R-:W0:Y:S02]  /*5170*/  LDG.E.U8 R157, desc[UR36][R4.64+0x29] ;  /* 0x00002924049d7981 */ /* 0x004e24000c1e1100 */
[----:B0-----:R-:W-:-:S05]  /*5180*/  PRMT R9, R157, 0x8880, RZ ;  /* 0x000088809d097816 */ /* 0x001fca00000000ff */
[----:B------:R-:W-:-:S07]  /*5190*/  IMAD R22, R9, R156, RZ ;  /* 0x0000009c09167224 */ /* 0x000fce00078e02ff */
.L_x_205:
[----:B------:R-:W-:Y:S05]  /*51a0*/  BSYNC B1 ;  /* 0x0000000000017941 */ /* 0x000fea0003800000 */
.L_x_204:
        /* <DEDUP_REMOVED lines=11> */
.L_x_207:
[----:B------:R-:W-:Y:S05]  /*5260*/  BSYNC B1 ;  /* 0x0000000000017941 */ /* 0x000fea0003800000 */
.L_x_206:
[----:B0-----:R-:W-:Y:S01]  /*5270*/  @!P4 IMAD R9, R46, R155, R22 ;  /* 0x0000009b2e09c224 */ /* 0x001fe200078e0216 */
[----:B------:R-:W-:Y:S04]  /*5280*/  BSSY B1, `(.L_x_208) ;  /* 0x0000006000017945 */ /* 0x000fe80003800000 */
[----:B------:R0:W-:Y:S01]  /*5290*/  @!P4 STG.E.U8 desc[UR36][R10.64+0x28], R9 ;  /* 0x000028090a00c986 */ /* 0x0001e2000c101124 */
[----:B------:R-:W-:Y:S05]  /*52a0*/  @P3 BRA `(.L_x_209) ;  /* 0x00000000000c3947 */ /* 0x000fea0003800000 */
[----:B--2---:R-:W0:Y:S02]  /*52b0*/  LDG.E.U8 R157, desc[UR36][R12.64+0x29] ;  /* 0x000029240c9d7981 */ /* 0x004e24000c1e1100 */
[----:B0-----:R-:W-:-:S05]  /*52c0*/  PRMT R9, R157, 0x8880, RZ ;  /* 0x000088809d097816 */ /* 0x001fca00000000ff */
[----:B------:R-:W-:-:S07]  /*52d0*/  IMAD R22, R9, R156, RZ ;  /* 0x0000009c09167224 */ /* 0x000fce00078e02ff */
.L_x_209:
[----:B------:R-:W-:Y:S05]  /*52e0*/  BSYNC B1 ;  /* 0x0000000000017941 */ /* 0x000fea0003800000 */
.L_x_208:
[----:B------:R-:W-:Y:S01]  /*52f0*/  @!P3 IMAD R47, R47, R155, R22 ;  /* 0x0000009b2f2fb224 */ /* 0x000fe200078e0216 */
[----:B------:R-:W-:Y:S04]  /*5300*/  BSSY B1, `(.L_x_210) ;  /* 0x0000006000017945 */ /* 0x000fe80003800000 */
[----:B------:R0:W-:Y:S01]  /*5310*/  @!P3 STG.E.U8 desc[UR36][R10.64+0x29], R47 ;  /* 0x0000292f0a00b986 */ /* 0x0001e2000c101124 */
[----:B------:R-:W-:Y:S05]  /*5320*/  @P5 BRA `(.L_x_211) ;  /* 0x00000000000c5947 */ /* 0x000fea0003800000 */
[----:B--2---:R-:W0:Y:S02]  /*5330*/  LDG.E.U8 R157, desc[UR36][R4.64+0x30] ;  /* 0x00003024049d7981 */ /* 0x004e24000c1e1100 */
[----:B0-----:R-:W-:-:S05]  /*5340*/  PRMT R9, R157, 0x8880, RZ ;  /* 0x000088809d097816 */ /* 0x001fca00000000ff */
[----:B------:R-:W-:-:S07]  /*5350*/  IMAD R22, R9, R156, RZ ;  /* 0x0000009c09167224 */ /* 0x000fce00078e02ff */
.L_x_211:
[----:B------:R-:W-:Y:S05]  /*5360*/  BSYNC B1 ;  /* 0x0000000000017941 */ /* 0x000fea0003800000 */
.L_x_210:
[----:B0-----:R-:W-:Y:S01]  /*5370*/  @!P5 IMAD R9, R48, R155, R22 ;  /* 0x0000009b3009d224 */ /* 0x001fe200078e0216 */
[----:B------:R-:W-:Y:S04]  /*5380*/  BSSY B1, `(.L_x_212) ;  /* 0x0000006000017945 */ /* 0x000fe80003800000 */
[----:B------:R0:W-:Y:S01]  /*5390*/  @!P5 STG.E.U8 desc[UR36][R6.64+0x30], R9 ;  /* 0x000030090600d986 */ /* 0x0001e2000c101124 */
[----:B------:R-:W-:Y:S05]  /*53a0*/  @P1 BRA `(.L_x_213) ;  /* 0x00000000000c1947 */ /* 0x000fea0003800000 */
[----:B--2---:R-:W0:Y:S02]  /*53b0*/  LDG.E.U8 R157, desc[UR36][R4.64+0x31] ;  /* 0x00003124049d7981 */ /* 0x004e24000c1e1100 */
[----:B0-----:R-:W-:-:S05]  /*53c0*/  PRMT R9, R157, 0x8880, RZ ;  /* 0x000088809d097816 */ /* 0x001fca00000000ff */
[----:B------:R-:W-:-:S07]  /*53d0*/  IMAD R22, R9, R156, RZ ;  /* 0x0000009c09167224 */ /* 0x000fce00078e02ff */
.L_x_213:
[----:B------:R-:W-:Y:S05]  /*53e0*/  BSYNC B1 ;  /* 0x0000000000017941 */ /* 0x000fea0003800000 */
.L_x_212:
        /* <DEDUP_REMOVED lines=11> */
.L_x_215:
[----:B------:R-:W-:Y:S05]  /*54a0*/  BSYNC B1 ;  /* 0x0000000000017941 */ /* 0x000fea0003800000 */
.L_x_214:
[----:B0-----:R-:W-:Y:S01]  /*54b0*/  @!P4 IMAD R9, R50, R155, R22 ;  /* 0x0000009b3209c224 */ /* 0x001fe200078e0216 */
[----:B------:R-:W-:Y:S04]  /*54c0*/  BSSY B1, `(.L_x_216) ;  /* 0x0000006000017945 */ /* 0x000fe80003800000 */
[----:B------:R0:W-:Y:S01]  /*54d0*/  @!P4 STG.E.U8 desc[UR36][R10.64+0x30], R9 ;  /* 0x000030090a00c986 */ /* 0x0001e2000c101124 */
[----:B------:R-:W-:Y:S05]  /*54e0*/  @P3 BRA `(.L_x_217) ;  /* 0x00000000000c3947 */ /* 0x000fea0003800000 */
[----:B--2---:R-:W0:Y:S02]  /*54f0*/  LDG.E.U8 R157, desc[UR36][R12.64+0x31] ;  /* 0x000031240c9d7981 */ /* 0x004e24000c1e1100 */
[----:B0-----:R-:W-:-:S05]  /*5500*/  PRMT R9, R157, 0x8880, RZ ;  /* 0x000088809d097816 */ /* 0x001fca00000000ff */
[----:B------:R-:W-:-:S07]  /*5510*/  IMAD R22, R9, R156, RZ ;  /* 0x0000009c09167224 */ /* 0x000fce00078e02ff */
.L_x_217:
[----:B------:R-:W-:Y:S05]  /*5520*/  BSYNC B1 ;  /* 0x0000000000017941 */ /* 0x000fea0003800000 */
.L_x_216:
[----:B------:R-:W-:Y:S01]  /*5530*/  @!P3 IMAD R51, R51, R155, R22 ;  /* 0x0000009b3333b224 */ /* 0x000fe200078e0216 */
[----:B------:R-:W-:Y:S04]  /*5540*/  BSSY B1, `(.L_x_218) ;  /* 0x0000006000017945 */ /* 0x000fe80003800000 */
[----:B------:R0:W-:Y:S01]  /*5550*/  @!P3 STG.E.U8 desc[UR36][R10.64+0x31], R51 ;  /* 0x000031330a00b986 */ /* 0x0001e2000c101124 */
[----:B------:R-:W-:Y:S05]  /*5560*/  @P5 BRA `(.L_x_219) ;  /* 0x00000000000c5947 */ /* 0x000fea0003800000 */
[----:B--2---:R-:W0:Y:S02]  /*5570*/  LDG.E.U8 R157, desc[UR36][R4.64+0x38] ;  /* 0x00003824049d7981 */ /* 0x004e24000c1e1100 */
[----:B0-----:R-:W-:-:S05]  /*5580*/  PRMT R9, R157, 0x8880, RZ ;  /* 0x000088809d097816 */ /* 0x001fca00000000ff */
[----:B------:R-:W-:-:S07]  /*5590*/  IMAD R22, R9, R156, RZ ;  /* 0x0000009c09167224 */ /* 0x000fce00078e02ff */
.L_x_219:
[----:B------:R-:W-:Y:S05]  /*55a0*/  BSYNC B1 ;  /* 0x0000000000017941 */ /* 0x000fea0003800000 */
.L_x_218:
[----:B0-----:R-:W-:Y:S01]  /*55b0*/  @!P5 IMAD R9, R52, R155, R22 ;  /* 0x0000009b3409d224 */ /* 0x001fe200078e0216 */
[----:B------:R-:W-:Y:S04]  /*55c0*/  BSSY B1, `(.L_x_220) ;  /* 0x0000006000017945 */ /* 0x000fe80003800000 */
[----:B------:R0:W-:Y:S01]  /*55d0*/  @!P5 STG.E.U8 desc[UR36][R6.64+0x38], R9 ;  /* 0x000038090600d986 */ /* 0x0001e2000c101124 */
[----:B------:R-:W-:Y:S05]  /*55e0*/  @P1 BRA `(.L_x_221) ;  /* 0x00000000000c1947 */ /* 0x000fea0003800000 */
[----:B--2---:R-:W0:Y:S02]  /*55f0*/  LDG.E.U8 R157, desc[UR36][R4.64+0x39] ;  /* 0x00003924049d7981 */ /* 0x004e24000c1e1100 */
[----:B0-----:R-:W-:-:S05]  /*5600*/  PRMT R9, R157, 0x8880, RZ ;  /* 0x000088809d097816 */ /* 0x001fca00000000ff */
[----:B------:R-:W-:-:S07]  /*5610*/  IMAD R22, R9, R156, RZ ;  /* 0x0000009c09167224 */ /* 0x000fce00078e02ff */
.L_x_221:
[----:B------:R-:W-:Y:S05]  /*5620*/  BSYNC B1 ;  /* 0x0000000000017941 */ /* 0x000fea0003800000 */
.L_x_220:
        /* <DEDUP_REMOVED lines=11> */
.L_x_223:
[----:B------:R-:W-:Y:S05]  /*56e0*/  BSYNC B1 ;  /* 0x0000000000017941 */ /* 0x000fea0003800000 */
.L_x_222:
[----:B0-----:R-:W-:Y:S01]  /*56f0*/  @!P4 IMAD R9, R54, R155, R22 ;  /* 0x0000009b3609c224 */ /* 0x001fe200078e0216 */
[----:B------:R-:W-:Y:S04]  /*5700*/  BSSY B1, `(.L_x_224) ;  /* 0x0000006000017945 */ /* 0x000fe80003800000 */
[----:B------:R0:W-:Y:S01]  /*5710*/  @!P4 STG.E.U8 desc[UR36][R10.64+0x38], R9 ;  /* 0x000038090a00c986 */ /* 0x0001e2000c101124 */
[----:B------:R-:W-:Y:S05]  /*5720*/  @P3 BRA `(.L_x_225) ;  /* 0x00000000000c3947 */ /* 0x000fea0003800000 */
[----:B--2---:R-:W0:Y:S02]  /*5730*/  LDG.E.U8 R157, desc[UR36][R12.64+0x39] ;  /* 0x000039240c9d7981 */ /* 0x004e24000c1e1100 */
[----:B0-----:R-:W-:-:S05]  /*5740*/  PRMT R9, R157, 0x8880, RZ ;  /* 0x000088809d097816 */ /* 0x001fca00000000ff */
[----:B------:R-:W-:-:S07]  /*5750*/  IMAD R22, R9, R156, RZ ;  /* 0x0000009c09167224 */ /* 0x000fce00078e02ff */
.L_x_225:
[----:B------:R-:W-:Y:S05]  /*5760*/  BSYNC B1 ;  /* 0x0000000000017941 */ /* 0x000fea0003800000 */
.L_x_224:
[----:B------:R-:W-:Y:S01]  /*5770*/  @!P3 IMAD R55, R55, R155, R22 ;  /* 0x0000009b3737b224 */ /* 0x000fe200078e0216 */
[----:B------:R-:W-:Y:S04]  /*5780*/  BSSY B1, `(.L_x_226) ;  /* 0x0000006000017945 */ /* 0x000fe80003800000 */
[----:B------:R0:W-:Y:S01]  /*5790*/  @!P3 STG.E.U8 desc[UR36][R10.64+0x39], R55 ;  /* 0x000039370a00b986 */ /* 0x0001e2000c101124 */
[----:B------:R-:W-:Y:S05]  /*57a0*/  @P5 BRA `(.L_x_227) ;  /* 0x00000000000c5947 */ /* 0x000fea0003800000 */
[----:B--2---:R-:W0:Y:S02]  /*57b0*/  LDG.E.U8 R157, desc[UR36][R4.64+0x40] ;  /* 0x00004024049d7981 */ /* 0x004e24000c1e1100 */
[----:B0-----:R-:W-:-:S05]  /*57c0*/  PRMT R9, R157, 0x8880, RZ ;  /* 0x000088809d097816 */ /* 0x001fca00000000ff */
[----:B------:R-:W-:-:S07]  /*57d0*/  IMAD R22, R9, R156, RZ ;  /* 0x0000009c09167224 */ /* 0x000fce00078e02ff */
.L_x_227:
[----:B------:R-:W-:Y:S05]  /*57e0*/  BSYNC B1 ;  /* 0x0000000000017941 */ /* 0x000fea0003800000 */
.L_x_226:
[----:B0-----:R-:W-:Y:S01]  /*57f0*/  @!P5 IMAD R9, R56, R155, R22 ;  /* 0x0000009b3809d224 */ /* 0x001fe200078e0216 */
[----:B------:R-:W-:Y:S04]  /*5800*/  BSSY B1, `(.L_x_228) ;  /* 0x0000006000017945 */ /* 0x000fe80003800000 */
[----:B------:R0:W-:Y:S01]  /*5810*/  @!P5 STG.E.U8 desc[UR36][R6.64+0x40], R9 ;  /* 0x000040090600d986 */ /* 0x0001e2000c101124 */
[----:B------:R-:W-:Y:S05]  /*5820*/  @P1 BRA `(.L_x_229) ;  /* 0x00000000000c1947 */ /* 0x000fea0003800000 */
[----:B--2---:R-:W0:Y:S02]  /*5830*/  LDG.E.U8 R157, desc[UR36][R4.64+0x41] ;  /* 0x00004124049d7981 */ /* 0x004e24000c1e1100 */
[----:B0-----:R-:W-:-:S05]  /*5840*/  PRMT R9, R157, 0x8880, RZ ;  /* 0x000088809d097816 */ /* 0x001fca00000000ff */
[----:B------:R-:W-:-:S07]  /*5850*/  IMAD R22, R9, R156, RZ ;  /* 0x0000009c09167224 */ /* 0x000fce00078e02ff */
.L_x_229:
[----:B------:R-:W-:Y:S05]  /*5860*/  BSYNC B1 ;  /* 0x0000000000017941 */ /* 0x000fea0003800000 */
.L_x_228:
        /* <DEDUP_REMOVED lines=11> */
.L_x_231:
[----:B------:R-:W-:Y:S05]  /*5920*/  BSYNC B1 ;  /* 0x0000000000017941 */ /* 0x000fea0003800000 */
.L_x_230:
[----:B0-----:R-:W-:Y:S01]  /*5930*/  @!P4 IMAD R9, R58, R155, R22 ;  /* 0x0000009b3a09c224 */ /* 0x001fe200078e0216 */
[----:B------:R-:W-:Y:S04]  /*5940*/  BSSY B1, `(.L_x_232) ;  /* 0x0000006000017945 */ /* 0x000fe80003800000 */
[----:B------:R0:W-:Y:S01]  /*5950*/  @!P4 STG.E.U8 desc[UR36][R10.64+0x40], R9 ;  /* 0x000040090a00c986 */ /* 0x0001e2000c101124 */
[----:B------:R-:W-:Y:S05]  /*5960*/  @P3 BRA `(.L_x_233) ;  /* 0x00000000000c3947 */ /* 0x000fea0003800000 */
[----:B--2---:R-:W0:Y:S02]  /*5970*/  LDG.E.U8 R157, desc[UR36][R12.64+0x41] ;  /* 0x000041240c9d7981 */ /* 0x004e24000c1e1100 */
[----:B0-----:R-:W-:-:S05]  /*5980*/  PRMT R9, R157, 0x8880, RZ ;  /* 0x000088809d097816 */ /* 0x001fca00000000ff */
[----:B------:R-:W-:-:S07]  /*5990*/  IMAD R22, R9, R156, RZ ;  /* 0x0000009c09167224 */ /* 0x000fce00078e02ff */
.L_x_233:
[----:B------:R-:W-:Y:S05]  /*59a0*/  BSYNC B1 ;  /* 0x0000000000017941 */ /* 0x000fea0003800000 */
.L_x_232:
[----:B------:R-:W-:Y:S01]  /*59b0*/  @!P3 IMAD R59, R59, R155, R22 ;  /* 0x0000009b3b3bb224 */ /* 0x000fe200078e0216 */
[----:B------:R-:W-:Y:S04]  /*59c0*/  BSSY B1, `(.L_x_234) ;  /* 0x0000006000017945 */ /* 0x000fe80003800000 */
[----:B------:R0:W-:Y:S01]  /*59d0*/  @!P3 STG.E.U8 desc[UR36][R10.64+0x41], R59 ;  /* 0x0000413b0a00b986 */ /* 0x0001e2000c101124 */
[----:B------:R-:W-:Y:S05]  /*59e0*/  @P5 BRA `(.L_x_235) ;  /* 0x00000000000c5947 */ /* 0x000fea0003800000 */
[----:B--2---:R-:W0:Y:S02]  /*59f0*/  LDG.E.U8 R157, desc[UR36][R4.64+0x48] ;  /* 0x00004824049d7981 */ /* 0x004e24000c1e1100 */
[----:B0-----:R-:W-:-:S05]  /*5a00*/  PRMT R9, R157, 0x8880, RZ ;  /* 0x000088809d097816 */ /* 0x001fca00000000ff */
[----:B------:R-:W-:-:S07]  /*5a10*/  IMAD R22, R9, R156, RZ ;  /* 0x0000009c09167224 */ /* 0x000fce00078e02ff */
.L_x_235:
[----:B------:R-:W-:Y:S05]  /*5a20*/  BSYNC B1 ;  /* 0x0000000000017941 */ /* 0x000fea0003800000 */
.L_x_234:
[----:B0-----:R-:W-:Y:S01]  /*5a30*/  @!P5 IMAD R9, R60, R155, R22 ;  /* 0x0000009b3c09d224 */ /* 0x001fe200078e0216 */
[----:B------:R-:W-:Y:S04]  /*5a40*/  BSSY B1, `(.L_x_236) ;  /* 0x0000006000017945 */ /* 0x000fe80003800000 */
[----:B------:R0:W-:Y:S01]  /*5a50*/  @!P5 STG.E.U8 desc[UR36][R6.64+0x48], R9 ;  /* 0x000048090600d986 */ /* 0x0001e2000c101124 */
[----:B------:R-:W-:Y:S05]  /*5a60*/  @P1 BRA `(.L_x_237) ;  /* 0x00000000000c1947 */ /* 0x000fea0003800000 */
[----:B--2---:R-:W0:Y:S02]  /*5a70*/  LDG.E.U8 R157, desc[UR36][R4.64+0x49] ;  /* 0x00004924049d7981 */ /* 0x004e24000c1e1100 */
[----:B0-----:R-:W-:-:S05]  /*5a80*/  PRMT R9, R157, 0x8880, RZ ;  /* 0x000088809d097816 */ /* 0x001fca00000000ff */
[----:B------:R-:W-:-:S07]  /*5a90*/  IMAD R22, R9, R156, RZ ;  /* 0x0000009c09167224 */ /* 0x000fce00078e02ff */
.L_x_237:
[----:B------:R-:W-:Y:S05]  /*5aa0*/  BSYNC B1 ;  /* 0x0000000000017941 */ /* 0x000fea0003800000 */
.L_x_236:
        /* <DEDUP_REMOVED lines=11> */
.L_x_239:
[----:B------:R-:W-:Y:S05]  /*5b60*/  BSYNC B1 ;  /* 0x0000000000017941 */ /* 0x000fea0003800000 */
.L_x_238:
[----:B0-----:R-:W-:Y:S01]  /*5b70*/  @!P4 IMAD R9, R62, R155, R22 ;  /* 0x0000009b3e09c224 */ /* 0x001fe200078e0216 */
[----:B------:R-:W-:Y:S04]  /*5b80*/  BSSY B1, `(.L_x_240) ;  /* 0x0000006000017945 */ /* 0x000fe80003800000 */
[----:B------:R0:W-:Y:S01]  /*5b90*/  @!P4 STG.E.U8 desc[UR36][R10.64+0x48], R9 ;  /* 0x000048090a00c986 */ /* 0x0001e2000c101124 */
[----:B------:R-:W-:Y:S05]  /*5ba0*/  @P3 BRA `(.L_x_241) ;  /* 0x00000000000c3947 */ /* 0x000fea0003800000 */
[----:B--2---:R-:W0:Y:S02]  /*5bb0*/  LDG.E.U8 R157, desc[UR36][R12.64+0x49] ;  /* 0x000049240c9d7981 */ /* 0x004e24000c1e1100 */
[----:B0-----:R-:W-:-:S05]  /*5bc0*/  PRMT R9, R157, 0x8880, RZ ;  /* 0x000088809d097816 */ /* 0x001fca00000000ff */
[----:B------:R-:W-:-:S07]  /*5bd0*/  IMAD R22, R9, R156, RZ ;  /* 0x0000009c09167224 */ /* 0x000fce00078e02ff */
.L_x_241:
[----:B------:R-:W-:Y:S05]  /*5be0*/  BSYNC B1 ;  /* 0x0000000000017941 */ /* 0x000fea0003800000 */
.L_x_240:
[----:B------:R-:W-:Y:S01]  /*5bf0*/  @!P3 IMAD R63, R63, R155, R22 ;  /* 0x0000009b3f3fb224 */ /* 0x000fe200078e0216 */
[----:B------:R-:W-:Y:S04]  /*5c00*/  BSSY B1, `(.L_x_242) ;  /* 0x0000006000017945 */ /* 0x000fe80003800000 */
[----:B------:R0:W-:Y:S01]  /*5c10*/  @!P3 STG.E.U8 desc[UR36][R10.64+0x49], R63 ;  /* 0x0000493f0a00b986 */ /* 0x0001e2000c101124 */
[----:B------:R-:W-:Y:S05]  /*5c20*/  @P5 BRA `(.L_x_243) ;  /* 0x00000000000c5947 */ /* 0x000fea0003800000 */
[----:B--2---:R-:W0:Y:S02]  /*5c30*/  LDG.E.U8 R157, desc[UR36][R4.64+0x50] ;  /* 0x00005024049d7981 */ /* 0x004e24000c1e1100 */
[----:B0-----:R-:W-:-:S05]  /*5c40*/  PRMT R9, R157, 0x8880, RZ ;  /* 0x000088809d097816 */ /* 0x001fca00000000ff */
[----:B------:R-:W-:-:S07]  /*5c50*/  IMAD R22, R9, R156, RZ ;  /* 0x0000009c09167224 */ /* 0x000fce00078e02ff */
.L_x_243:
[----:B------:R-:W-:Y:S05]  /*5c60*/  BSYNC B1 ;  /* 0x0000000000017941 */ /* 0x000fea0003800000 */
.L_x_242:
[----:B0-----:R-:W-:Y:S01]  /*5c70*/  @!P5 IMAD R9, R64, R155, R22 ;  /* 0x0000009b4009d224 */ /* 0x001fe200078e0216 */
[----:B------:R-:W-:Y:S04]  /*5c80*/  BSSY B1, `(.L_x_244) ;  /* 0x0000006000017945 */ /* 0x000fe80003800000 */
[----:B------:R0:W-:Y:S01]  /*5c90*/  @!P5 STG.E.U8 desc[UR36][R6.64+0x50], R9 ;  /* 0x000050090600d986 */ /* 0x0001e2000c101124 */
[----:B------:R-:W-:Y:S05]  /*5ca0*/  @P1 BRA `(.L_x_245) ;  /* 0x00000000000c1947 */ /* 0x000fea0003800000 */
[----:B--2---:R-:W0:Y:S02]  /*5cb0*/  LDG.E.U8 R157, desc[UR36][R4.64+0x51] ;  /* 0x00005124049d7981 */ /* 0x004e24000c1e1100 */
[----:B0-----:R-:W-:-:S05]  /*5cc0*/  PRMT R9, R157, 0x8880, RZ ;  /* 0x000088809d097816 */ /* 0x001fca00000000ff */
[----:B------:R-:W-:-:S07]  /*5cd0*/  IMAD R22, R9, R156, RZ ;  /* 0x0000009c09167224 */ /* 0x000fce00078e02ff */
.L_x_245:
[----:B------:R-:W-:Y:S05]  /*5ce0*/  BSYNC B1 ;  /* 0x0000000000017941 */ /* 0x000fea0003800000 */
.L_x_244:
        /* <DEDUP_REMOVED lines=11> */
.L_x_247:
[----:B------:R-:W-:Y:S05]  /*5da0*/  BSYNC B1 ;  /* 0x0000000000017941 */ /* 0x000fea0003800000 */
.L_x_246:
[----:B0-----:R-:W-:Y:S01]  /*5db0*/  @!P4 IMAD R9, R66, R155, R22 ;  /* 0x0000009b4209c224 */ /* 0x001fe200078e0216 */
[----:B------:R-:W-:Y:S04]  /*5dc0*/  BSSY B1, `(.L_x_248) ;  /* 0x0000006000017945 */ /* 0x000fe80003800000 */
[----:B------:R0:W-:Y:S01]  /*5dd0*/  @!P4 STG.E.U8 desc[UR36][R10.64+0x50], R9 ;  /* 0x000050090a00c986 */ /* 0x0001e2000c101124 */
[----:B------:R-:W-:Y:S05]  /*5de0*/  @P3 BRA `(.L_x_249) ;  /* 0x00000000000c3947 */ /* 0x000fea0003800000 */
[----:B--2---:R-:W0:Y:S02]  /*5df0*/  LDG.E.U8 R157, desc[UR36][R12.64+0x51] ;  /* 0x000051240c9d7981 */ /* 0x004e24000c1e1100 */
[----:B0-----:R-:W-:-:S05]  /*5e00*/  PRMT R9, R157, 0x8880, RZ ;  /* 0x000088809d097816 */ /* 0x001fca00000000ff */
[----:B------:R-:W-:-:S07]  /*5e10*/  IMAD R22, R9, R156, RZ ;  /* 0x0000009c09167224 */ /* 0x000fce00078e02ff */
.L_x_249:
[----:B------:R-:W-:Y:S05]  /*5e20*/  BSYNC B1 ;  /* 0x0000000000017941 */ /* 0x000fea0003800000 */
.L_x_248:
[----:B------:R-:W-:Y:S01]  /*5e30*/  @!P3 IMAD R67, R67, R155, R22 ;  /* 0x0000009b4343b224 */ /* 0x000fe200078e0216 */
[----:B------:R-:W-:Y:S04]  /*5e40*/  BSSY B1, `(.L_x_250) ;  /* 0x0000006000017945 */ /* 0x000fe80003800000 */
[----:B------:R0:W-:Y:S01]  /*5e50*/  @!P3 STG.E.U8 desc[UR36][R10.64+0x51], R67 ;  /* 0x000051430a00b986 */ /* 0x0001e2000c101124 */
[----:B------:R-:W-:Y:S05]  /*5e60*/  @P5 BRA `(.L_x_251) ;  /* 0x00000000000c5947 */ /* 0x000fea0003800000 */
[----:B--2---:R-:W0:Y:S02]  /*5e70*/  LDG.E.U8 R157, desc[UR36][R4.64+0x58] ;  /* 0x00005824049d7981 */ /* 0x004e24000c1e1100 */
[----:B0-----:R-:W-:-:S05]  /*5e80*/  PRMT R9, R157, 0x8880, RZ ;  /* 0x000088809d097816 */ /* 0x001fca00000000ff */
[----:B------:R-:W-:-:S07]  /*5e90*/  IMAD R22, R9, R156, RZ ;  /* 0x0000009c09167224 */ /* 0x000fce00078e02ff */
.L_x_251:
[----:B------:R-:W-:Y:S05]  /*5ea0*/  BSYNC B1 ;  /* 0x0000000000017941 */ /* 0x000fea0003800000 */
.L_x_250:
[----:B0-----:R-:W-:Y:S01]  /*5eb0*/  @!P5 IMAD R9, R68, R155, R22 ;  /* 0x0000009b4409d224 */ /* 0x001fe200078e0216 */
[----:B------:R-:W-:Y:S04]  /*5ec0*/  BSSY B1, `(.L_x_252) ;  /* 0x0000006000017945 */ /* 0x000fe80003800000 */
[----:B------:R0:W-:Y:S01]  /*5ed0*/  @!P5 STG.E.U8 desc[UR36][R6.64+0x58], R9 ;  /* 0x000058090600d986 */ /* 0x0001e2000c101124 */
[----:B------:R-:W-:Y:S05]  /*5ee0*/  @P1 BRA `(.L_x_253) ;  /* 0x00000000000c1947 */ /* 0x000fea0003800000 */
[----:B--2---:R-:W0:Y:S02]  /*5ef0*/  LDG.E.U8 R157, desc[UR36][R4.64+0x59] ;  /* 0x00005924049d7981 */ /* 0x004e24000c1e1100 */
[----:B0-----:R-:W-:-:S05]  /*5f00*/  PRMT R9, R157, 0x8880, RZ ;  /* 0x000088809d097816 */ /* 0x001fca00000000ff */
[----:B------:R-:W-:-:S07]  /*5f10*/  IMAD R22, R9, R156, RZ ;  /* 0x0000009c09167224 */ /* 0x000fce00078e02ff */
.L_x_253:
[----:B------:R-:W-:Y:S05]  /*5f20*/  BSYNC B1 ;  /* 0x0000000000017941 */ /* 0x000fea0003800000 */
.L_x_252:
        /* <DEDUP_REMOVED lines=11> */
.L_x_255:
[----:B------:R-:W-:Y:S05]  /*5fe0*/  BSYNC B1 ;  /* 0x0000000000017941 */ /* 0x000fea0003800000 */
.L_x_254:
[----:B0-----:R-:W-:Y:S01]  /*5ff0*/  @!P4 IMAD R9, R70, R155, R22 ;  /* 0x0000009b4609c224 */ /* 0x001fe200078e0216 */
[----:B------:R-:W-:Y:S04]  /*6000*/  BSSY B1, `(.L_x_256) ;  /* 0x0000006000017945 */ /* 0x000fe80003800000 */
[----:B------:R0:W-:Y:S01]  /*6010*/  @!P4 STG.E.U8 desc[UR36][R10.64+0x58], R9 ;  /* 0x000058090a00c986 */ /* 0x0001e2000c101124 */
[----:B------:R-:W-:Y:S05]  /*6020*/  @P3 BRA `(.L_x_257) ;  /* 0x00000000000c3947 */ /* 0x000fea0003800000 */
[----:B--2---:R-:W0:Y:S02]  /*6030*/  LDG.E.U8 R157, desc[UR36][R12.64+0x59] ;  /* 0x000059240c9d7981 */ /* 0x004e24000c1e1100 */
[----:B0-----:R-:W-:-:S05]  /*6040*/  PRMT R9, R157, 0x8880, RZ ;  /* 0x000088809d097816 */ /* 0x001fca00000000ff */
[----:B------:R-:W-:-:S07]  /*6050*/  IMAD R22, R9, R156, RZ ;  /* 0x0000009c09167224 */ /* 0x000fce00078e02ff */
.L_x_257:
[----:B------:R-:W-:Y:S05]  /*6060*/  BSYNC B1 ;  /* 0x0000000000017941 */ /* 0x000fea0003800000 */
.L_x_256:
[----:B------:R-:W-:Y:S01]  /*6070*/  @!P3 IMAD R71, R71, R155, R22 ;  /* 0x0000009b4747b224 */ /* 0x000fe200078e0216 */
[----:B------:R-:W-:Y:S04]  /*6080*/  BSSY B1, `(.L_x_258) ;  /* 0x0000006000017945 */ /* 0x000fe80003800000 */
[----:B------:R0:W-:Y:S01]  /*6090*/  @!P3 STG.E.U8 desc[UR36][R10.64+0x59], R71 ;  /* 0x000059470a00b986 */ /* 0x0001e2000c101124 */
[----:B------:R-:W-:Y:S05]  /*60a0*/  @P5 BRA `(.L_x_259) ;  /* 0x00000000000c5947 */ /* 0x000fea0003800000 */
[----:B--2---:R-:W0:Y:S02]  /*60b0*/  LDG.E.U8 R157, desc[UR36][R4.64+0x60] ;  /* 0x00006024049d7981 */ /* 0x004e24000c1e1100 */
[----:B0-----:R-:W-:-:S05]  /*60c0*/  PRMT R9, R157, 0x8880, RZ ;  /* 0x000088809d097816 */ /* 0x001fca00000000ff */
[----:B------:R-:W-:-:S07]  /*60d0*/  IMAD R22, R9, R156, RZ ;  /* 0x0000009c09167224 */ /* 0x000fce00078e02ff */
.L_x_259:
[----:B------:R-:W-:Y:S05]  /*60e0*/  BSYNC B1 ;  /* 0x0000000000017941 */ /* 0x000fea0003800000 */
.L_x_258:
[----:B0-----:R-:W-:Y:S01]  /*60f0*/  @!P5 IMAD R9, R72, R155, R22 ;  /* 0x0000009b4809d224 */ /* 0x001fe200078e0216 */
[----:B------:R-:W-:Y:S04]  /*6100*/  BSSY B1, `(.L_x_260) ;  /* 0x0000006000017945 */ /* 0x000fe80003800000 */
[----:B------:R0:W-:Y:S01]  /*6110*/  @!P5 STG.E.U8 desc[UR36][R6.64+0x60], R9 ;  /* 0x000060090600d986 */ /* 0x0001e2000c101124 */
[----:B------:R-:W-:Y:S05]  /*6120*/  @P1 BRA `(.L_x_261) ;  /* 0x00000000000c1947 */ /* 0x000fea0003800000 */
[----:B--2---:R-:W0:Y:S02]  /*6130*/  LDG.E.U8 R157, desc[UR36][R4.64+0x61] ;  /* 0x00006124049d7981 */ /* 0x004e24000c1e1100 */
[----:B0-----:R-:W-:-:S05]  /*6140*/  PRMT R9, R157, 0x8880, RZ ;  /* 0x000088809d097816 */ /* 0x001fca00000000ff */
[----:B------:R-:W-:-:S07]  /*6150*/  IMAD R22, R9, R156, RZ ;  /* 0x0000009c09167224 */ /* 0x000fce00078e02ff */
.L_x_261:
[----:B------:R-:W-:Y:S05]  /*6160*/  BSYNC B1 ;  /* 0x0000000000017941 */ /* 0x000fea0003800000 */
.L_x_260:
        /* <DEDUP_REMOVED lines=11> */
.L_x_263:
[----:B------:R-:W-:Y:S05]  /*6220*/  BSYNC B1 ;  /* 0x0000000000017941 */ /* 0x000fea0003800000 */
.L_x_262:
[----:B0-----:R-:W-:Y:S01]  /*6230*/  @!P4 IMAD R9, R74, R155, R22 ;  /* 0x0000009b4a09c224 */ /* 0x001fe200078e0216 */
[----:B------:R-:W-:Y:S04]  /*6240*/  BSSY B1, `(.L_x_264) ;  /* 0x0000006000017945 */ /* 0x000fe80003800000 */
[----:B------:R0:W-:Y:S01]  /*6250*/  @!P4 STG.E.U8 desc[UR36][R10.64+0x60], R9 ;  /* 0x000060090a00c986 */ /* 0x0001e2000c101124 */
[----:B------:R-:W-:Y:S05]  /*6260*/  @P3 BRA `(.L_x_265) ;  /* 0x00000000000c3947 */ /* 0x000fea0003800000 */
[----:B--2---:R-:W0:Y:S02]  /*6270*/  LDG.E.U8 R157, desc[UR36][R12.64+0x61] ;  /* 0x000061240c9d7981 */ /* 0x004e24000c1e1100 */
[----:B0-----:R-:W-:-:S05]  /*6280*/  PRMT R9, R157, 0x8880, RZ ;  /* 0x000088809d097816 */ /* 0x001fca00000000ff */
[----:B------:R-:W-:-:S07]  /*6290*/  IMAD R22, R9, R156, RZ ;  /* 0x0000009c09167224 */ /* 0x000fce00078e02ff */
.L_x_265:
[----:B------:R-:W-:Y:S05]  /*62a0*/  BSYNC B1 ;  /* 0x0000000000017941 */ /* 0x000fea0003800000 */
.L_x_264:
[----:B------:R-:W-:Y:S01]  /*62b0*/  @!P3 IMAD R75, R75, R155, R22 ;  /* 0x0000009b4b4bb224 */ /* 0x000fe200078e0216 */
[----:B------:R-:W-:Y:S04]  /*62c0*/  BSSY B1, `(.L_x_266) ;  /* 0x0000006000017945 */ /* 0x000fe80003800000 */
[----:B------:R0:W-:Y:S01]  /*62d0*/  @!P3 STG.E.U8 desc[UR36][R10.64+0x61], R75 ;  /* 0x0000614b0a00b986 */ /* 0x0001e2000c101124 */
[----:B------:R-:W-:Y:S05]  /*62e0*/  @P5 BRA `(.L_x_267) ;  /* 0x00000000000c5947 */ /* 0x000fea0003800000 */
[----:B--2---:R-:W0:Y:S02]  /*62f0*/  LDG.E.U8 R157, desc[UR36][R4.64+0x68] ;  /* 0x00006824049d7981 */ /* 0x004e24000c1e1100 */
[----:B0-----:R-:W-:-:S05]  /*6300*/  PRMT R9, R157, 0x8880, RZ ;  /* 0x000088809d097816 */ /* 0x001fca00000000ff */
[----:B------:R-:W-:-:S07]  /*6310*/  IMAD R22, R9, R156, RZ ;  /* 0x0000009c09167224 */ /* 0x000fce00078e02ff */
.L_x_267:
[----:B------:R-:W-:Y:S05]  /*6320*/  BSYNC B1 ;  /* 0x0000000000017941 */ /* 0x000fea0003800000 */
.L_x_266:
[----:B0-----:R-:W-:Y:S01]  /*6330*/  @!P5 IMAD R9, R76, R155, R22 ;  /* 0x0000009b4c09d224 */ /* 0x001fe200078e0216 */
[----:B------:R-:W-:Y:S04]  /*6340*/  BSSY B1, `(.L_x_268) ;  /* 0x0000006000017945 */ /* 0x000fe80003800000 */
[----:B------:R0:W-:Y:S01]  /*6350*/  @!P5 STG.E.U8 desc[UR36][R6.64+0x68], R9 ;  /* 0x000068090600d986 */ /* 0x0001e2000c101124 */
[----:B------:R-:W-:Y:S05]  /*6360*/  @P1 BRA `(.L_x_269) ;  /* 0x00000000000c1947 */ /* 0x000fea0003800000 */
[----:B--2---:R-:W0:Y:S02]  /*6370*/  LDG.E.U8 R157, desc[UR36][R4.64+0x69] ;  /* 0x00006924049d7981 */ /* 0x004e24000c1e1100 */
[----:B0-----:R-:W-:-:S05]  /*6380*/  PRMT R9, R157, 0x8880, RZ ;  /* 0x000088809d097816 */ /* 0x001fca00000000ff */
[----:B------:R-:W-:-:S07]  /*6390*/  IMAD R22, R9, R156, RZ ;  /* 0x0000009c09167224 */ /* 0x000fce00078e02ff */
.L_x_269:
[----:B------:R-:W-:Y:S05]  /*63a0*/  BSYNC B1 ;  /* 0x0000000000017941 */ /* 0x000fea0003800000 */
.L_x_268:
        /* <DEDUP_REMOVED lines=11> */
.L_x_271:
[----:B------:R-:W-:Y:S05]  /*6460*/  BSYNC B1 ;  /* 0x0000000000017941 */ /* 0x000fea0003800000 */
.L_x_270:
[----:B0-----:R-:W-:Y:S01]  /*6470*/  @!P4 IMAD R9, R78, R155, R22 ;  /* 0x0000009b4e09c224 */ /* 0x001fe200078e0216 */
[----:B------:R-:W-:Y:S04]  /*6480*/  BSSY B1, `(.L_x_272) ;  /* 0x0000006000017945 */ /* 0x000fe80003800000 */
[----:B------:R0:W-:Y:S01]  /*6490*/  @!P4 STG.E.U8 desc[UR36][R10.64+0x68], R9 ;  /* 0x000068090a00c986 */ /* 0x0001e2000c101124 */
[----:B------:R-:W-:Y:S05]  /*64a0*/  @P3 BRA `(.L_x_273) ;  /* 0x00000000000c3947 */ /* 0x000fea0003800000 */
[----:B--2---:R-:W0:Y:S02]  /*64b0*/  LDG.E.U8 R157, desc[UR36][R12.64+0x69] ;  /* 0x000069240c9d7981 */ /* 0x004e24000c1e1100 */
[----:B0-----:R-:W-:-:S05]  /*64c0*/  PRMT R9, R157, 0x8880, RZ ;  /* 0x000088809d097816 */ /* 0x001fca00000000ff */
[----:B------:R-:W-:-:S07]  /*64d0*/  IMAD R22, R9, R156, RZ ;  /* 0x0000009c09167224 */ /* 0x000fce00078e02ff */
.L_x_273:
[----:B------:R-:W-:Y:S05]  /*64e0*/  BSYNC B1 ;  /* 0x0000000000017941 */ /* 0x000fea0003800000 */
.L_x_272:
[----:B------:R-:W-:Y:S01]  /*64f0*/  @!P3 IMAD R79, R79, R155, R22 ;  /* 0x0000009b4f4fb224 */ /* 0x000fe200078e0216 */
[----:B------:R-:W-:Y:S04]  /*6500*/  BSSY B1, `(.L_x_274) ;  /* 0x0000006000017945 */ /* 0x000fe80003800000 */
[----:B------:R0:W-:Y:S01]  /*6510*/  @!P3 STG.E.U8 desc[UR36][R10.64+0x69], R79 ;  /* 0x0000694f0a00b986 */ /* 0x0001e2000c101124 */
[----:B------:R-:W-:Y:S05]  /*6520*/  @P5 BRA `(.L_x_275) ;  /* 0x00000000000c5947 */ /* 0x000fea0003800000 */
[----:B--2---:R-:W0:Y:S02]  /*6530*/  LDG.E.U8 R157, desc[UR36][R4.64+0x70] ;  /* 0x00007024049d7981 */ /* 0x004e24000c1e1100 */
[----:B0-----:R-:W-:-:S05]  /*6540*/  PRMT R9, R157, 0x8880, RZ ;  /* 0x000088809d097816 */ /* 0x001fca00000000ff */
[----:B------:R-:W-:-:S07]  /*6550*/  IMAD R22, R9, R156, RZ ;  /* 0x0000009c09167224 */ /* 0x000fce00078e02ff */
.L_x_275:
[----:B------:R-:W-:Y:S05]  /*6560*/  BSYNC B1 ;  /* 0x0000000000017941 */ /* 0x000fea0003800000 */
.L_x_274:
[----:B0-----:R-:W-:Y:S01]  /*6570*/  @!P5 IMAD R9, R80, R155, R22 ;  /* 0x0000009b5009d224 */ /* 0x001fe200078e0216 */
[----:B------:R-:W-:Y:S04]  /*6580*/  BSSY B1, `(.L_x_276) ;  /* 0x0000006000017945 */ /* 0x000fe80003800000 */
[----:B------:R0:W-:Y:S01]  /*6590*/  @!P5 STG.E.U8 desc[UR36][R6.64+0x70], R9 ;  /* 0x000070090600d986 */ /* 0x0001e2000c101124 */
[----:B------:R-:W-:Y:S05]  /*65a0*/  @P1 BRA `(.L_x_277) ;  /* 0x00000000000c1947 */ /* 0x000fea0003800000 */
[----:B--2---:R-:W0:Y:S02]  /*65b0*/  LDG.E.U8 R157, desc[UR36][R4.64+0x71] ;  /* 0x00007124049d7981 */ /* 0x004e24000c1e1100 */
[----:B0-----:R-:W-:-:S05]  /*65c0*/  PRMT R9, R157, 0x8880, RZ ;  /* 0x000088809d097816 */ /* 0x001fca00000000ff */
[----:B------:R-:W-:-:S07]  /*65d0*/  IMAD R22, R9, R156, RZ ;  /* 0x0000009c09167224 */ /* 0x000fce00078e02ff */
.L_x_277:
[----:B------:R-:W-:Y:S05]  /*65e0*/  BSYNC B1 ;  /* 0x0000000000017941 */ /* 0x000fea0003800000 */
.L_x_276:
[----:B------:R-:W-:Y:S01]  /*65f0*/  ISETP.LT.OR P4, PT, R3, 0x71, !P0 ;  /* 0x000000710300780c */ /* 0x000fe20004781670 */
[----:B------:R-:W-:Y:S01]  /*6600*/  @!P1 IMAD R81, R81, R155, R22 ;  /* 0x0000009b51519224 */ /* 0x000fe200078e0216 */
[----:B------:R-:W-:Y:S01]  /*6610*/  BSSY B1, `(.L_x_278) ;  /* 0x000000a000017945 */ /* 0x000fe20003800000 */
[C---:B------:R-:W-:Y:S02]  /*6620*/  ISETP.LT.OR P3, PT, R3.reuse, 0x72, !P0 ;  /* 0x000000720300780c */ /* 0x040fe40004761670 */
        /* <DEDUP_REMOVED lines=8> */
.L_x_279:
[----:B------:R-:W-:Y:S05]  /*66b0*/  BSYNC B1 ;  /* 0x0000000000017941 */ /* 0x000fea0003800000 */
.L_x_278:
[----:B0-----:R-:W-:Y:S01]  /*66c0*/  @!P4 IMAD R9, R82, R155, R22 ;  /* 0x0000009b5209c224 */ /* 0x001fe200078e0216 */
[----:B------:R-:W-:Y:S04]  /*66d0*/  BSSY B1, `(.L_x_280) ;  /* 0x0000006000017945 */ /* 0x000fe80003800000 */
[----:B------:R0:W-:Y:S01]  /*66e0*/  @!P4 STG.E.U8 desc[UR36][R10.64+0x70], R9 ;  /* 0x000070090a00c986 */ /* 0x0001e2000c101124 */
[----:B------:R-:W-:Y:S05]  /*66f0*/  @P3 BRA `(.L_x_281) ;  /* 0x00000000000c3947 */ /* 0x000fea0003800000 */
[----:B--2---:R-:W0:Y:S02]  /*6700*/  LDG.E.U8 R157, desc[UR36][R12.64+0x71] ;  /* 0x000071240c9d7981 */ /* 0x004e24000c1e1100 */
[----:B0-----:R-:W-:-:S05]  /*6710*/  PRMT R9, R157, 0x8880, RZ ;  /* 0x000088809d097816 */ /* 0x001fca00000000ff */
[----:B------:R-:W-:-:S07]  /*6720*/  IMAD R22, R9, R156, RZ ;  /* 0x0000009c09167224 */ /* 0x000fce00078e02ff */
.L_x_281:
[----:B------:R-:W-:Y:S05]  /*6730*/  BSYNC B1 ;  /* 0x0000000000017941 */ /* 0x000fea0003800000 */
.L_x_280:
[----:B------:R-:W-:Y:S01]  /*6740*/  @!P3 IMAD R83, R83, R155, R22 ;  /* 0x0000009b5353b224 */ /* 0x000fe200078e0216 */
[----:B------:R-:W-:Y:S04]  /*6750*/  BSSY B1, `(.L_x_282) ;  /* 0x0000006000017945 */ /* 0x000fe80003800000 */
[----:B------:R0:W-:Y:S01]  /*6760*/  @!P3 STG.E.U8 desc[UR36][R10.64+0x71], R83 ;  /* 0x000071530a00b986 */ /* 0x0001e2000c101124 */
[----:B------:R-:W-:Y:S05]  /*6770*/  @P1 BRA `(.L_x_283) ;  /* 0x00000000000c1947 */ /* 0x000fea0003800000 */
[----:B--2---:R-:W0:Y:S02]  /*6780*/  LDG.E.U8 R157, desc[UR36][R4.64+0x78] ;  /* 0x00007824049d7981 */ /* 0x004e24000c1e1100 */
[----:B0-----:R-:W-:-:S05]  /*6790*/  PRMT R9, R157, 0x8880, RZ ;  /* 0x000088809d097816 */ /* 0x001fca00000000ff */
[----:B------:R-:W-:-:S07]  /*67a0*/  IMAD R22, R9, R156, RZ ;  /* 0x0000009c09167224 */ /* 0x000fce00078e02ff */
.L_x_283:
[----:B------:R-:W-:Y:S05]  /*67b0*/  BSYNC B1 ;  /* 0x0000000000017941 */ /* 0x000fea0003800000 */
.L_x_282:
[----:B0-----:R-:W-:Y:S01]  /*67c0*/  @!P1 IMAD R9, R84, R155, R22 ;  /* 0x0000009b54099224 */ /* 0x001fe200078e0216 */
[----:B------:R-:W-:Y:S04]  /*67d0*/  BSSY B1, `(.L_x_284) ;  /* 0x0000006000017945 */ /* 0x000fe80003800000 */
[----:B------:R0:W-:Y:S01]  /*67e0*/  @!P1 STG.E.U8 desc[UR36][R6.64+0x78], R9 ;  /* 0x0000780906009986 */ /* 0x0001e2000c101124 */
[----:B------:R-:W-:Y:S05]  /*67f0*/  @P2 BRA `(.L_x_285) ;  /* 0x00000000000c2947 */ /* 0x000fea0003800000 */
[----:B--2---:R-:W0:Y:S02]  /*6800*/  LDG.E.U8 R157, desc[UR36][R4.64+0x79] ;  /* 0x00007924049d7981 */ /* 0x004e24000c1e1100 */
[----:B0-----:R-:W-:-:S05]  /*6810*/  PRMT R9, R157, 0x8880, RZ ;  /* 0x000088809d097816 */ /* 0x001fca00000000ff */
[----:B------:R-:W-:-:S07]  /*6820*/  IMAD R22, R9, R156, RZ ;  /* 0x0000009c09167224 */ /* 0x000fce00078e02ff */
.L_x_285:
[----:B------:R-:W-:Y:S05]  /*6830*/  BSYNC B1 ;  /* 0x0000000000017941 */ /* 0x000fea0003800000 */
.L_x_284:
[----:B------:R-:W-:Y:S01]  /*6840*/  @!P2 IMAD R85, R85, R155, R22 ;  /* 0x0000009b5555a224 */ /* 0x000fe200078e0216 */
[----:B------:R-:W-:Y:S04]  /*6850*/  BSSY B1, `(.L_x_286) ;  /* 0x0000006000017945 */ /* 0x000fe80003800000 */
[----:B------:R0:W-:Y:S01]  /*6860*/  @!P2 STG.E.U8 desc[UR36][R6.64+0x79], R85 ;  /* 0x000079550600a986 */ /* 0x0001e2000c101124 */
[----:B------:R-:W-:Y:S05]  /*6870*/  @P5 BRA `(.L_x_287) ;  /* 0x00000000000c5947 */ /* 0x000fea0003800000 */
[----:B--2---:R-:W2:Y:S02]  /*6880*/  LDG.E.U8 R157, desc[UR36][R12.64+0x78] ;  /* 0x000078240c9d7981 */ /* 0x004ea4000c1e1100 */
[----:B--2---:R-:W-:-:S05]  /*6890*/  PRMT R5, R157, 0x8880, RZ ;  /* 0x000088809d057816 */ /* 0x004fca00000000ff */
[----:B------:R-:W-:-:S07]  /*68a0*/  IMAD R22, R5, R156, RZ ;  /* 0x0000009c05167224 */ /* 0x000fce00078e02ff */
.L_x_287:
[----:B------:R-:W-:Y:S05]  /*68b0*/  BSYNC B1 ;  /* 0x0000000000017941 */ /* 0x000fea0003800000 */
.L_x_286:
[----:B------:R-:W-:Y:S01]  /*68c0*/  @!P5 IMAD R5, R86, R155, R22 ;  /* 0x0000009b5605d224 */ /* 0x000fe200078e0216 */
[----:B------:R-:W-:Y:S01]  /*68d0*/  ISETP.LT.OR P0, PT, R3, 0x7a, !P0 ;  /* 0x0000007a0300780c */ /* 0x000fe20004701670 */
[----:B------:R-:W-:Y:S03]  /*68e0*/  BSSY B1, `(.L_x_288) ;  /* 0x0000006000017945 */ /* 0x000fe60003800000 */
[----:B------:R0:W-:Y:S09]  /*68f0*/  @!P5 STG.E.U8 desc[UR36][R10.64+0x78], R5 ;  /* 0x000078050a00d986 */ /* 0x0001f2000c101124 */
[----:B------:R-:W-:Y:S05]  /*6900*/  @P0 BRA `(.L_x_289) ;  /* 0x00000000000c0947 */ /* 0x000fea0003800000 */
[----:B--2---:R-:W2:Y:S02]  /*6910*/  LDG.E.U8 R157, desc[UR36][R12.64+0x79] ;  /* 0x000079240c9d7981 */ /* 0x004ea4000c1e1100 */
[----:B--2---:R-:W-:-:S05]  /*6920*/  PRMT R3, R157, 0x8880, RZ ;  /* 0x000088809d037816 */ /* 0x004fca00000000ff */
[----:B------:R-:W-:-:S07]  /*6930*/  IMAD R22, R3, R156, RZ ;  /* 0x0000009c03167224 */ /* 0x000fce00078e02ff */
.L_x_289:
[----:B------:R-:W-:Y:S05]  /*6940*/  BSYNC B1 ;  /* 0x0000000000017941 */ /* 0x000fea0003800000 */
.L_x_288:
[----:B------:R-:W-:Y:S01]  /*6950*/  IMAD R87, R87, R155, R22 ;  /* 0x0000009b57577224 */ /* 0x000fe200078e0216 */
[----:B------:R-:W-:Y:S06]  /*6960*/  @P0 BRA `(.L_x_290) ;  /* 0x0000001800180947 */ /* 0x000fec0003800000 */
[----:B------:R0:W-:Y:S01]  /*6970*/  STG.E.U8 desc[UR36][R10.64+0x79], R87 ;  /* 0x000079570a007986 */ /* 0x0001e2000c101124 */
[----:B------:R-:W-:Y:S05]  /*6980*/  BRA `(.L_x_290) ;  /* 0x0000001800107947 */ /* 0x000fea0003800000 */
.L_x_33:
[C---:B------:R-:W-:Y:S02]  /*6990*/  ISETP.GE.AND P2, PT, R0.reuse, 0x1, PT ;  /* 0x000000010000780c */ /* 0x040fe40003f46270 */
[----:B------:R-:W-:Y:S02]  /*69a0*/  ISETP.GE.AND P0, PT, R0, 0x9, PT ;  /* 0x000000090000780c */ /* 0x000fe40003f06270 */
[C---:B------:R-:W-:Y:S02]  /*69b0*/  ISETP.LT.OR P3, PT, R3.reuse, 0x1, !P2 ;  /* 0x000000010300780c */ /* 0x040fe40005761670 */
[C---:B------:R-:W-:Y:S02]  /*69c0*/  ISETP.LT.OR P5, PT, R3.reuse, 0x2, !P2 ;  /* 0x000000020300780c */ /* 0x040fe400057a1670 */
[C---:B------:R-:W-:Y:S02]  /*69d0*/  ISETP.LT.OR P1, PT, R3.reuse, 0x1, !P0 ;  /* 0x000000010300780c */ /* 0x040fe40004721670 */
[----:B------:R-:W-:-:S07]  /*69e0*/  ISETP.LT.OR P4, PT, R3, 0x2, !P0 ;  /* 0x000000020300780c */ /* 0x000fce0004781670 */
[-C--:B------:R-:W-:Y:S02]  /*69f0*/  @!P3 IMAD R5, R88, R155.reuse, RZ ;  /* 0x0000009b5805b224 */ /* 0x080fe400078e02ff */
[-C--:B------:R-:W-:Y:S02]  /*6a00*/  @!P5 IMAD R89, R89, R155.reuse, RZ ;  /* 0x0000009b5959d224 */ /* 0x080fe400078e02ff */
[-C--:B------:R-:W-:Y:S01]  /*6a10*/  @!P1 IMAD R13, R90, R155.reuse, RZ ;  /* 0x0000009b5a0d9224 */ /* 0x080fe200078e02ff */
[----:B------:R0:W-:Y:S01]  /*6a20*/  @!P3 STG.E.U8 desc[UR36][R160.64], R5 ;  /* 0x00000005a000b986 */ /* 0x0001e2000c101124 */
[----:B------:R-:W-:Y:S01]  /*6a30*/  ISETP.LT.OR P3, PT, R3, 0x9, !P2 ;  /* 0x000000090300780c */ /* 0x000fe20005761670 */
[----:B------:R-:W-:Y:S02]  /*6a40*/  @!P4 IMAD R91, R91, R155, RZ ;  /* 0x0000009b5b5bc224 */ /* 0x000fe400078e02ff */
[----:B------:R-:W-:Y:S01]  /*6a50*/  @!P5 STG.E.U8 desc[UR36][R160.64+0x1], R89 ;  /* 0x00000159a000d986 */ /* 0x000fe2000c101124 */
[----:B------:R-:W-:-:S03]  /*6a60*/  ISETP.LT.OR P5, PT, R3, 0xa, !P2 ;  /* 0x0000000a0300780c */ /* 0x000fc600057a1670 */
[----:B------:R1:W-:Y:S01]  /*6a70*/  @!P1 STG.E.U8 desc[UR36][R8.64], R13 ;  /* 0x0000000d08009986 */ /* 0x0003e2000c101124 */
[----:B------:R-:W-:-:S03]  /*6a80*/  ISETP.LT.OR P1, PT, R3, 0x9, !P0 ;  /* 0x000000090300780c */ /* 0x000fc60004721670 */
[----:B------:R-:W-:Y:S01]  /*6a90*/  @!P4 STG.E.U8 desc[UR36][R8.64+0x1], R91 ;  /* 0x0000015b0800c986 */ /* 0x000fe2000c101124 */
[----:B------:R-:W-:Y:S01]  /*6aa0*/  ISETP.LT.OR P4, PT, R3, 0xa, !P0 ;  /* 0x0000000a0300780c */ /* 0x000fe20004781670 */
[----:B------:R-:W-:-:S04]  /*6ab0*/  @!P3 IMAD R15, R92, R155, RZ ;  /* 0x0000009b5c0fb224 */ /* 0x000fc800078e02ff */
[-C--:B------:R-:W-:Y:S01]  /*6ac0*/  @!P5 IMAD R93, R93, R155.reuse, RZ ;  /* 0x0000009b5d5dd224 */ /* 0x080fe200078e02ff */
[----:B------:R3:W-:Y:S01]  /*6ad0*/  @!P3 STG.E.U8 desc[UR36][R160.64+0x8], R15 ;  /* 0x0000080fa000b986 */ /* 0x0007e2000c101124 */
[C---:B------:R-:W-:Y:S02]  /*6ae0*/  ISETP.LT.OR P3, PT, R3.reuse, 0x11, !P2 ;  /* 0x000000110300780c */ /* 0x040fe40005761670 */
[-C--:B0-----:R-:W-:Y:S01]  /*6af0*/  @!P1 IMAD R5, R94, R155.reuse, RZ ;  /* 0x0000009b5e059224 */ /* 0x081fe200078e02ff */
[----:B------:R-:W-:Y:S01]  /*6b00*/  @!P5 STG.E.U8 desc[UR36][R160.64+0x9], R93 ;  /* 0x0000095da000d986 */ /* 0x000fe2000c101124 */
[----:B------:R-:W-:Y:S02]  /*6b10*/  ISETP.LT.OR P5, PT, R3, 0x12, !P2 ;  /* 0x000000120300780c */ /* 0x000fe400057a1670 */
[----:B------:R-:W-:Y:S01]  /*6b20*/  @!P4 IMAD R95, R95, R155, RZ ;  /* 0x0000009b5f5fc224 */ /* 0x000fe200078e02ff */
[----:B------:R0:W-:Y:S01]  /*6b30*/  @!P1 STG.E.U8 desc[UR36][R8.64+0x8], R5 ;  /* 0x0000080508009986 */ /* 0x0001e2000c101124 */
[----:B------:R-:W-:-:S03]  /*6b40*/  ISETP.LT.OR P1, PT, R3, 0x11, !P0 ;  /* 0x000000110300780c */ /* 0x000fc60004721670 */
[----:B------:R-:W-:Y:S01]  /*6b50*/  @!P4 STG.E.U8 desc[UR36][R8.64+0x9], R95 ;  /* 0x0000095f0800c986 */ /* 0x000fe2000c101124 */
[----:B------:R-:W-:Y:S01]  /*6b60*/  ISETP.LT.OR P4, PT, R3, 0x12, !P0 ;  /* 0x000000120300780c */ /* 0x000fe20004781670 */
[----:B-1----:R-:W-:-:S04]  /*6b70*/  @!P3 IMAD R13, R96, R155, RZ ;  /* 0x0000009b600db224 */ /* 0x002fc800078e02ff */
[-C--:B------:R-:W-:Y:S01]  /*6b80*/  @!P5 IMAD R97, R97, R155.reuse, RZ ;  /* 0x0000009b6161d224 */ /* 0x080fe200078e02ff */
[----:B------:R1:W-:Y:S01]  /*6b90*/  @!P3 STG.E.U8 desc[UR36][R160.64+0x10], R13 ;  /* 0x0000100da000b986 */ /* 0x0003e2000c101124 */
[C---:B------:R-:W-:Y:S02]  /*6ba0*/  ISETP.LT.OR P3, PT, R3.reuse, 0x19, !P2 ;  /* 0x000000190300780c */ /* 0x040fe40005761670 */
[-C--:B---3--:R-:W-:Y:S01]  /*6bb0*/  @!P1 IMAD R15, R98, R155.reuse, RZ ;  /* 0x0000009b620f9224 */ /* 0x088fe200078e02ff */
[----:B------:R-:W-:Y:S01]  /*6bc0*/  @!P5 STG.E.U8 desc[UR36][R160.64+0x11], R97 ;  /* 0x00001161a000d986 */ /* 0x000fe2000c101124 */
[----:B------:R-:W-:Y:S02]  /*6bd0*/  ISETP.LT.OR P5, PT, R3, 0x1a, !P2 ;  /* 0x0000001a0300780c */ /* 0x000fe400057a1670 */
[----:B------:R-:W-:Y:S01]  /*6be0*/  @!P4 IMAD R99, R99, R155, RZ ;  /* 0x0000009b6363c224 */ /* 0x000fe200078e02ff */
[----:B------:R3:W-:Y:S01]  /*6bf0*/  @!P1 STG.E.U8 desc[UR36][R8.64+0x10], R15 ;  /* 0x0000100f08009986 */ /* 0x0007e2000c101124 */
[----:B------:R-:W-:-:S03]  /*6c00*/  ISETP.LT.OR P1, PT, R3, 0x19, !P0 ;  /* 0x000000190300780c */ /* 0x000fc60004721670 */
[----:B------:R-:W-:Y:S01]  /*6c10*/  @!P4 STG.E.U8 desc[UR36][R8.64+0x11], R99 ;  /* 0x000011630800c986 */ /* 0x000fe2000c101124 */
[----:B------:R-:W-:Y:S01]  /*6c20*/  ISETP.LT.OR P4, PT, R3, 0x1a, !P0 ;  /* 0x0000001a0300780c */ /* 0x000fe20004781670 */
[----:B0-----:R-:W-:-:S04]  /*6c30*/  @!P3 IMAD R5, R100, R155, RZ ;  /* 0x0000009b6405b224 */ /* 0x001fc800078e02ff */
[-C--:B------:R-:W-:Y:S01]  /*6c40*/  @!P5 IMAD R101, R101, R155.reuse, RZ ;  /* 0x0000009b6565d224 */ /* 0x080fe200078e02ff */
[----:B------:R0:W-:Y:S01]  /*6c50*/  @!P3 STG.E.U8 desc[UR36][R160.64+0x18], R5 ;  /* 0x00001805a000b986 */ /* 0x0001e2000c101124 */
[C---:B------:R-:W-:Y:S02]  /*6c60*/  ISETP.LT.OR P3, PT, R3.reuse, 0x21, !P2 ;  /* 0x000000210300780c */ /* 0x040fe40005761670 */
[-C--:B-1----:R-:W-:Y:S01]  /*6c70*/  @!P1 IMAD R13, R102, R155.reuse, RZ ;  /* 0x0000009b660d9224 */ /* 0x082fe200078e02ff */
[----:B------:R-:W-:Y:S01]  /*6c80*/  @!P5 STG.E.U8 desc[UR36][R160.64+0x19], R101 ;  /* 0x00001965a000d986 */ /* 0x000fe2000c101124 */
[----:B------:R-:W-:Y:S02]  /*6c90*/  ISETP.LT.OR P5, PT, R3, 0x22, !P2 ;  /* 0x000000220300780c */ /* 0x000fe400057a1670 */
[----:B------:R-:W-:Y:S01]  /*6ca0*/  @!P4 IMAD R103, R103, R155, RZ ;  /* 0x0000009b6767c224 */ /* 0x000fe200078e02ff */
[----:B------:R1:W-:Y:S01]  /*6cb0*/  @!P1 STG.E.U8 desc[UR36][R8.64+0x18], R13 ;  /* 0x0000180d08009986 */ /* 0x0003e2000c101124 */
[----:B------:R-:W-:-:S03]  /*6cc0*/  ISETP.LT.OR P1, PT, R3, 0x21, !P0 ;  /* 0x000000210300780c */ /* 0x000fc60004721670 */
[----:B------:R-:W-:Y:S01]  /*6cd0*/  @!P4 STG.E.U8 desc[UR36][R8.64+0x19], R103 ;  /* 0x000019670800c986 */ /* 0x000fe2000c101124 */
[----:B------:R-:W-:Y:S01]  /*6ce0*/  ISETP.LT.OR P4, PT, R3, 0x22, !P0 ;  /* 0x000000220300780c */ /* 0x000fe20004781670 */
[----:B---3--:R-:W-:-:S04]  /*6cf0*/  @!P3 IMAD R15, R104, R155, RZ ;  /* 0x0000009b680fb224 */ /* 0x008fc800078e02ff */
        /* <DEDUP_REMOVED lines=128> */
[----:B------:R-:W-:-:S02]  /*7500*/  ISETP.GE.AND P1, PT, R0, 0x81, PT ;  /* 0x000000810000780c */ /* 0x000fc40003f26270 */
[C---:B------:R-:W-:Y:S01]  /*7510*/  ISETP.LT.OR P5, PT, R3.reuse, 0x79, !P0 ;  /* 0x000000790300780c */ /* 0x040fe200047a1670 */
[----:B------:R-:W-:Y:S01]  /*7520*/  @!P4 STG.E.U8 desc[UR36][R8.64+0x71], R147 ;  /* 0x000071930800c986 */ /* 0x000fe2000c101124 */
[C---:B------:R-:W-:Y:S01]  /*7530*/  ISETP.LT.OR P0, PT, R3.reuse, 0x7a, !P0 ;  /* 0x0000007a0300780c */ /* 0x040fe20004701670 */
[----:B0-----:R-:W-:Y:S01]  /*7540*/  @!P3 IMAD R5, R148, R155, RZ ;  /* 0x0000009b9405b224 */ /* 0x001fe200078e02ff */
[----:B------:R-:W-:-:S03]  /*7550*/  ISETP.LT.OR P4, PT, R3, 0x1, !P1 ;  /* 0x000000010300780c */ /* 0x000fc60004f81670 */
[----:B------:R-:W-:Y:S01]  /*7560*/  @!P2 IMAD R149, R149, R155, RZ ;  /* 0x0000009b9595a224 */ /* 0x000fe200078e02ff */
[----:B------:R0:W-:Y:S01]  /*7570*/  @!P3 STG.E.U8 desc[UR36][R160.64+0x78], R5 ;  /* 0x00007805a000b986 */ /* 0x0001e2000c101124 */
[----:B------:R-:W-:-:S03]  /*7580*/  ISETP.LT.OR P3, PT, R3, 0x2, !P1 ;  /* 0x000000020300780c */ /* 0x000fc60004f61670 */
[----:B------:R-:W-:Y:S01]  /*7590*/  @!P2 STG.E.U8 desc[UR36][R160.64+0x79], R149 ;  /* 0x00007995a000a986 */ /* 0x000fe2000c101124 */
[-C--:B-1----:R-:W-:Y:S01]  /*75a0*/  @!P5 IMAD R13, R150, R155.reuse, RZ ;  /* 0x0000009b960dd224 */ /* 0x082fe200078e02ff */
[----:B------:R-:W-:Y:S01]  /*75b0*/  ISETP.GE.AND P2, PT, R0, 0x89, PT ;  /* 0x000000890000780c */ /* 0x000fe20003f46270 */
[-C--:B------:R-:W-:Y:S02]  /*75c0*/  @!P0 IMAD R151, R151, R155.reuse, RZ ;  /* 0x0000009b97978224 */ /* 0x080fe400078e02ff */
[----:B---3--:R-:W-:Y:S01]  /*75d0*/  @!P4 IMAD R15, R24, R155, RZ ;  /* 0x0000009b180fc224 */ /* 0x008fe200078e02ff */
[----:B------:R1:W-:Y:S01]  /*75e0*/  @!P5 STG.E.U8 desc[UR36][R8.64+0x78], R13 ;  /* 0x0000780d0800d986 */ /* 0x0003e2000c101124 */
[----:B------:R-:W-:-:S03]  /*75f0*/  ISETP.LT.OR P5, PT, R3, 0x1, !P2 ;  /* 0x000000010300780c */ /* 0x000fc600057a1670 */
[----:B------:R-:W-:Y:S01]  /*7600*/  @!P3 IMAD R25, R25, R155, RZ ;  /* 0x0000009b1919b224 */ /* 0x000fe200078e02ff */
[----:B------:R-:W-:Y:S01]  /*7610*/  @!P0 STG.E.U8 desc[UR36][R8.64+0x79], R151 ;  /* 0x0000799708008986 */ /* 0x000fe2000c101124 */
[----:B------:R-:W-:-:S03]  /*7620*/  ISETP.LT.OR P0, PT, R3, 0x2, !P2 ;  /* 0x000000020300780c */ /* 0x000fc60005701670 */
[----:B------:R-:W-:Y:S01]  /*7630*/  @!P4 STG.E.U8 desc[UR36][R6.64], R15 ;  /* 0x0000000f0600c986 */ /* 0x000fe2000c101124 */
        /* <DEDUP_REMOVED lines=19> */
[-C--:B------:R-:W-:Y:S01]  /*7770*/  @!P4 IMAD R9, R32, R155.reuse, RZ ;  /* 0x0000009b2009c224 */ /* 0x080fe200078e02ff */
        /* <DEDUP_REMOVED lines=127> */
[----:B-1----:R-:W-:-:S04]  /*7f70*/  @!P5 IMAD R13, R74, R155, RZ ;  /* 0x0000009b4a0dd224 */ /* 0x002fc800078e02ff */
        /* <DEDUP_REMOVED lines=12> */
[----:B------:R-:W-:-:S04]  /*8040*/  @!P0 IMAD R9, R78, R155, RZ ;  /* 0x0000009b4e098224 */ /* 0x000fc800078e02ff */
[-C--:B------:R-:W-:Y:S01]  /*8050*/  @!P4 IMAD R79, R79, R155.reuse, RZ ;  /* 0x0000009b4f4fc224 */ /* 0x080fe200078e02ff */
[----:B------:R1:W-:Y:S01]  /*8060*/  @!P0 STG.E.U8 desc[UR36][R10.64+0x68], R9 ;  /* 0x000068090a008986 */ /* 0x0003e2000c101124 */
[----:B------:R-:W-:Y:S02]  /*8070*/  ISETP.LT.OR P0, PT, R3, 0x71, !P2 ;  /* 0x000000710300780c */ /* 0x000fe40005701670 */
[----:B------:R-:W-:Y:S01]  /*8080*/  @!P3 IMAD R81, R81, R155, RZ ;  /* 0x0000009b5151b224 */ /* 0x000fe200078e02ff */
[----:B------:R3:W-:Y:S01]  /*8090*/  @!P4 STG.E.U8 desc[UR36][R10.64+0x69], R79 ;  /* 0x0000694f0a00c986 */ /* 0x0007e2000c101124 */
[----:B------:R-:W-:-:S03]  /*80a0*/  ISETP.LT.OR P4, PT, R3, 0x72, !P2 ;  /* 0x000000720300780c */ /* 0x000fc60005781670 */
[----:B------:R3:W-:Y:S01]  /*80b0*/  @!P3 STG.E.U8 desc[UR36][R6.64+0x71], R81 ;  /* 0x000071510600b986 */ /* 0x0007e2000c101124 */
[C---:B------:R-:W-:Y:S02]  /*80c0*/  ISETP.LT.OR P3, PT, R3.reuse, 0x79, !P1 ;  /* 0x000000790300780c */ /* 0x040fe40004f61670 */
[C---:B------:R-:W-:Y:S01]  /*80d0*/  ISETP.LT.OR P1, PT, R3.reuse, 0x7a, !P1 ;  /* 0x0000007a0300780c */ /* 0x040fe20004f21670 */
[----:B------:R3:W-:Y:S01]  /*80e0*/  @!P5 STG.E.U8 desc[UR36][R6.64+0x70], R13 ;  /* 0x0000700d0600d986 */ /* 0x0007e2000c101124 */
[C---:B------:R-:W-:Y:S02]  /*80f0*/  ISETP.LT.OR P5, PT, R3.reuse, 0x79, !P2 ;  /* 0x000000790300780c */ /* 0x040fe400057a1670 */
[----:B------:R-:W-:Y:S01]  /*8100*/  ISETP.LT.OR P2, PT, R3, 0x7a, !P2 ;  /* 0x0000007a0300780c */ /* 0x000fe20005741670 */
[-C--:B------:R-:W-:Y:S02]  /*8110*/  @!P0 IMAD R3, R82, R155.reuse, RZ ;  /* 0x0000009b52038224 */ /* 0x080fe400078e02ff */
[----:B------:R-:W-:-:S03]  /*8120*/  @!P4 IMAD R83, R83, R155, RZ ;  /* 0x0000009b5353c224 */ /* 0x000fc600078e02ff */
[----:B------:R3:W-:Y:S01]  /*8130*/  @!P0 STG.E.U8 desc[UR36][R10.64+0x70], R3 ;  /* 0x000070030a008986 */ /* 0x0007e2000c101124 */
[-C--:B0-----:R-:W-:Y:S02]  /*8140*/  @!P3 IMAD R5, R84, R155.reuse, RZ ;  /* 0x0000009b5405b224 */ /* 0x081fe400078e02ff */
[-C--:B------:R-:W-:Y:S01]  /*8150*/  @!P1 IMAD R85, R85, R155.reuse, RZ ;  /* 0x0000009b55559224 */ /* 0x080fe200078e02ff */
[----:B------:R3:W-:Y:S01]  /*8160*/  @!P4 STG.E.U8 desc[UR36][R10.64+0x71], R83 ;  /* 0x000071530a00c986 */ /* 0x0007e2000c101124 */
[-C--:B-1----:R-:W-:Y:S02]  /*8170*/  @!P5 IMAD R9, R86, R155.reuse, RZ ;  /* 0x0000009b5609d224 */ /* 0x082fe400078e02ff */
[----:B------:R-:W-:Y:S01]  /*8180*/  @!P2 IMAD R87, R87, R155, RZ ;  /* 0x0000009b5757a224 */ /* 0x000fe200078e02ff */
[----:B------:R3:W-:Y:S04]  /*8190*/  @!P3 STG.E.U8 desc[UR36][R6.64+0x78], R5 ;  /* 0x000078050600b986 */ /* 0x0007e8000c101124 */
[----:B------:R3:W-:Y:S04]  /*81a0*/  @!P1 STG.E.U8 desc[UR36][R6.64+0x79], R85 ;  /* 0x0000795506009986 */ /* 0x0007e8000c101124 */
[----:B------:R3:W-:Y:S04]  /*81b0*/  @!P5 STG.E.U8 desc[UR36][R10.64+0x78], R9 ;  /* 0x000078090a00d986 */ /* 0x0007e8000c101124 */
[----:B------:R3:W-:Y:S02]  /*81c0*/  @!P2 STG.E.U8 desc[UR36][R10.64+0x79], R87 ;  /* 0x000079570a00a986 */ /* 0x0007e4000c101124 */
.L_x_290:
[----:B------:R-:W-:Y:S05]  /*81d0*/  BSYNC B0 ;  /* 0x0000000000007941 */ /* 0x000fea0003800000 */
.L_x_32:
[----:B------:R-:W-:Y:S01]  /*81e0*/  ULDC UR4, c[0x0][0xc] ;  /* 0x0000030000047ab9 */ /* 0x000fe20000000800 */
[----:B------:R-:W-:Y:S01]  /*81f0*/  ULDC UR5, c[0x0][0x10] ;  /* 0x0000040000057ab9 */ /* 0x000fe20000000800 */
[----:B---3--:R-:W3:Y:S01]  /*8200*/  LDC R3, c[0x0][0x14] ;  /* 0x00000500ff037b82 */ /* 0x008ee20000000800 */
[----:B------:R-:W-:Y:S01]  /*8210*/  UIMAD.WIDE.U32 UR4, UR4, UR5, URZ ;  /* 0x00000005040472a5 */ /* 0x000fe2000f8e003f */
[----:B------:R-:W-:Y:S01]  /*8220*/  PRMT R0, RZ, 0x7610, R0 ;  /* 0x00007610ff007816 */ /* 0x000fe20000000000 */
[----:B------:R-:W-:Y:S02]  /*8230*/  IMAD.MOV.U32 R153, RZ, RZ, -0x1 ;  /* 0xffffffffff997424 */ /* 0x000fe400078e00ff */
[----:B------:R-:W-:Y:S02]  /*8240*/  IMAD.MOV.U32 R22, RZ, RZ, -0x1 ;  /* 0xffffffffff167424 */ /* 0x000fe400078e00ff */
[----:B---3--:R-:W-:-:S04]  /*8250*/  IMAD.WIDE.U32 R16, R3, UR4, R16 ;  /* 0x0000000403107c25 */ /* 0x008fc8000f8e0010 */
[----:B------:R-:W-:Y:S01]  /*8260*/  IMAD R3, R3, UR5, RZ ;  /* 0x0000000503037c24 */ /* 0x000fe2000f8e02ff */
[----:B------:R-:W-:Y:S02]  /*8270*/  ULDC.64 UR4, c[0x0][0x650] ;  /* 0x0001940000047ab9 */ /* 0x000fe40000000a00 */
[----:B------:R-:W-:Y:S01]  /*8280*/  ISETP.GE.U32.AND P0, PT, R16, UR4, PT ;  /* 0x0000000410007c0c */ /* 0x000fe2000bf06070 */
[----:B------:R-:W-:-:S05]  /*8290*/  IMAD.IADD R17, R17, 0x1, R3 ;  /* 0x0000000111117824 */ /* 0x000fca00078e0203 */
[----:B------:R-:W-:-:S13]  /*82a0*/  ISETP.GE.U32.AND.EX P0, PT, R17, UR5, PT, P0 ;  /* 0x0000000511007c0c */ /* 0x000fda000bf06100 */
[----:B------:R-:W-:Y:S05]  /*82b0*/  @P0 BRA `(.L_x_291) ;  /* 0x0000000400640947 */ /* 0x000fea0003800000 */
[----:B------:R-:W3:Y:S01]  /*82c0*/  S2R R12, SR_CTAID.X ;  /* 0x00000000000c7919 */ /* 0x000ee20000002500 */
[----:B0-----:R-:W0:Y:S01]  /*82d0*/  LDC.64 R10, c[0x0][0x628] ;  /* 0x00018a00ff0a7b82 */ /* 0x001e220000000a00 */
[----:B------:R-:W-:Y:S01]  /*82e0*/  ULDC UR4, c[0x0][0x150] ;  /* 0x0000540000047ab9 */ /* 0x000fe20000000800 */
[----:B------:R-:W-:Y:S01]  /*82f0*/  IMAD.MOV.U32 R8, RZ, RZ, R16 ;  /* 0x000000ffff087224 */ /* 0x000fe200078e0010 */
[----:B------:R-:W0:Y:S01]  /*8300*/  S2R R24, SR_CTAID.Y ;  /* 0x0000000000187919 */ /* 0x000e220000002600 */
[----:B------:R-:W-:-:S04]  /*8310*/  IMAD.MOV.U32 R9, RZ, RZ, R17 ;  /* 0x000000ffff097224 */ /* 0x000fc800078e0011 */
[----:B------:R-:W1:Y:S08]  /*8320*/  LDC R21, c[0x0][0x144] ;  /* 0x00005100ff157b82 */ /* 0x000e700000000800 */
[----:B------:R-:W1:Y:S08]  /*8330*/  LDC R0, c[0x0][0x630] ;  /* 0x00018c00ff007b82 */ /* 0x000e700000000800 */
[----:B------:R-:W1:Y:S01]  /*8340*/  LDC.64 R14, c[0x0][0x620] ;  /* 0x00018800ff0e7b82 */ /* 0x000e620000000a00 */
[----:B0-----:R-:W-:-:S04]  /*8350*/  ISETP.NE.U32.AND P0, PT, R10, RZ, PT ;  /* 0x000000ff0a00720c */ /* 0x001fc80003f05070 */
[----:B------:R-:W-:Y:S02]  /*8360*/  ISETP.NE.AND.EX P0, PT, R11, RZ, PT, P0 ;  /* 0x000000ff0b00720c */ /* 0x000fe40003f05300 */
[----:B---3--:R-:W-:-:S05]  /*8370*/  I2FP.F32.U32 R3, R12 ;  /* 0x0000000c00037245 */ /* 0x008fca0000201000 */
[----:B------:R-:W-:-:S04]  /*8380*/  FMUL R3, R3, UR4 ;  /* 0x0000000403037c20 */ /* 0x000fc80008400000 */
[----:B------:R0:W3:Y:S02]  /*8390*/  F2I.U32.TRUNC.NTZ R20, R3 ;  /* 0x0000000300147305 */ /* 0x0000e4000020f000 */
[----:B------:R-:W-:Y:S05]  /*83a0*/  @!P0 BRA `(.L_x_292) ;  /* 0x0000000000288947 */ /* 0x000fea0003800000 */
[----:B0-----:R-:W0:Y:S02]  /*83b0*/  LDC R3, c[0x0][0x634] ;  /* 0x00018d00ff037b82 */ /* 0x001e240000000800 */
        /* <DEDUP_REMOVED lines=9> */
.L_x_292:
[----:B------:R-:W2:Y:S01]  /*8450*/  LDC.64 R28, c[0x0][0x640] ;  /* 0x00019000ff1c7b82 */ /* 0x000ea20000000a00 */
[-CC-:B-1----:R-:W-:Y:S01]  /*8460*/  SHF.R.U64 R22, R8, R0.reuse, R9.reuse ;  /* 0x0000000008167219 */ /* 0x182fe20000001209 */
[----:B---3--:R-:W-:Y:S01]  /*8470*/  IMAD.MOV R20, RZ, RZ, -R20 ;  /* 0x000000ffff147224 */ /* 0x008fe200078e0a14 */
[----:B------:R-:W-:Y:S01]  /*8480*/  SHF.R.U32.HI R0, RZ, R0, R9 ;  /* 0x00000000ff007219 */ /* 0x000fe20000011609 */
[----:B------:R-:W-:Y:S01]  /*8490*/  ULDC UR4, c[0x0][0x154] ;  /* 0x0000550000047ab9 */ /* 0x000fe20000000800 */
[----:B0-----:R-:W-:Y:S01]  /*84a0*/  IADD3 R3, P0, RZ, -R22, RZ ;  /* 0x80000016ff037210 */ /* 0x001fe20007f1e0ff */
[----:B------:R-:W-:Y:S02]  /*84b0*/  IMAD R21, R21, R20, R12 ;  /* 0x0000001415157224 */ /* 0x000fe400078e020c */
[----:B------:R-:W0:Y:S01]  /*84c0*/  LDC R6, c[0x0][0x618] ;  /* 0x00018600ff067b82 */ /* 0x000e220000000800 */
[----:B------:R-:W-:Y:S02]  /*84d0*/  IMAD.MOV.U32 R7, RZ, RZ, 0x1 ;  /* 0x00000001ff077424 */ /* 0x000fe400078e00ff */
[----:B------:R-:W-:-:S04]  /*84e0*/  IMAD.X R5, RZ, RZ, ~R0, P0 ;  /* 0x000000ffff057224 */ /* 0x000fc800000e0e00 */
[-C--:B------:R-:W-:Y:S01]  /*84f0*/  IMAD R0, R5, R14.reuse, RZ ;  /* 0x0000000e05007224 */ /* 0x080fe200078e02ff */
[----:B------:R-:W1:Y:S01]  /*8500*/  LDC R8, c[0x0][0x608] ;  /* 0x00018200ff087b82 */ /* 0x000e620000000800 */
[----:B------:R-:W-:-:S04]  /*8510*/  IMAD.WIDE.U32 R4, R3, R14, R16 ;  /* 0x0000000e03047225 */ /* 0x000fc800078e0010 */
[----:B------:R-:W-:Y:S01]  /*8520*/  IMAD R3, R3, R15, R0 ;  /* 0x0000000f03037224 */ /* 0x000fe200078e0200 */
[----:B------:R-:W-:Y:S02]  /*8530*/  I2FP.F32.U32 R0, R24 ;  /* 0x0000001800007245 */ /* 0x000fe40000201000 */
[----:B------:R-:W3:Y:S01]  /*8540*/  LDC R26, c[0x0][0x658] ;  /* 0x00019600ff1a7b82 */ /* 0x000ee20000000800 */
[----:B------:R-:W-:Y:S01]  /*8550*/  IMAD.IADD R3, R5, 0x1, R3 ;  /* 0x0000000105037824 */ /* 0x000fe200078e0203 */
[----:B--2---:R-:W-:Y:S01]  /*8560*/  ISETP.NE.U32.AND P0, PT, R28, RZ, PT ;  /* 0x000000ff1c00720c */ /* 0x004fe20003f05070 */
[----:B------:R-:W-:Y:S01]  /*8570*/  FMUL R0, R0, UR4 ;  /* 0x0000000400007c20 */ /* 0x000fe20008400000 */
[----:B------:R-:W-:Y:S02]  /*8580*/  IMAD.MOV.U32 R5, RZ, RZ, -0x1 ;  /* 0xffffffffff057424 */ /* 0x000fe400078e00ff */
[----:B------:R-:W-:Y:S01]  /*8590*/  ISETP.NE.AND.EX P0, PT, R29, RZ, PT, P0 ;  /* 0x000000ff1d00720c */ /* 0x000fe20003f05300 */
[----:B------:R2:W2:Y:S01]  /*85a0*/  F2I.U32.TRUNC.NTZ R13, R0 ;  /* 0x00000000000d7305 */ /* 0x0004a2000020f000 */
[----:B------:R-:W2:Y:S01]  /*85b0*/  LDC R15, c[0x0][0x148] ;  /* 0x00005200ff0f7b82 */ /* 0x000ea20000000800 */
[----:B0-----:R-:W-:-:S02]  /*85c0*/  SHF.R.U64 R12, R4, R6, R3 ;  /* 0x00000006040c7219 */ /* 0x001fc40000001203 */
[----:B------:R-:W-:-:S05]  /*85d0*/  SHF.R.U32.HI R3, RZ, R6, R3 ;  /* 0x00000006ff037219 */ /* 0x000fca0000011603 */
[----:B------:R-:W0:Y:S01]  /*85e0*/  LDC R20, c[0x0][0x600] ;  /* 0x00018000ff147b82 */ /* 0x000e220000000800 */
[-CC-:B-1----:R-:W-:Y:S02]  /*85f0*/  SHF.R.U64 R10, R12, R8.reuse, R3.reuse ;  /* 0x000000080c0a7219 */ /* 0x182fe40000001203 */
[----:B------:R-:W-:-:S05]  /*8600*/  SHF.R.U32.HI R3, RZ, R8, R3 ;  /* 0x00000008ff037219 */ /* 0x000fca0000011603 */
[----:B------:R-:W1:Y:S01]  /*8610*/  LDC R27, c[0x0][0x648] ;  /* 0x00019200ff1b7b82 */ /* 0x000e620000000800 */
[-C--:B---3--:R-:W-:Y:S02]  /*8620*/  SHF.L.U32 R4, R5, R26.reuse, RZ ;  /* 0x0000001a05047219 */ /* 0x088fe400000006ff */
[--C-:B------:R-:W-:Y:S02]  /*8630*/  SHF.R.U64 R14, R10, R26, R3.reuse ;  /* 0x0000001a0a0e7219 */ /* 0x100fe40000001203 */
[----:B------:R-:W-:Y:S02]  /*8640*/  LOP3.LUT R25, RZ, R4, RZ, 0x33, !PT ;  /* 0x00000004ff197212 */ /* 0x000fe400078e33ff */
[-C--:B------:R-:W-:Y:S01]  /*8650*/  SHF.R.U32.HI R5, RZ, R26.reuse, R3 ;  /* 0x0000001aff057219 */ /* 0x080fe20000011603 */
[----:B------:R-:W3:Y:S01]  /*8660*/  LDC R30, c[0x0][0x638] ;  /* 0x00018e00ff1e7b82 */ /* 0x000ee20000000800 */
[----:B------:R-:W-:Y:S01]  /*8670*/  SHF.L.U32 R154, R7, R26, RZ ;  /* 0x0000001a079a7219 */ /* 0x000fe200000006ff */
[----:B------:R-:W-:-:S06]  /*8680*/  IMAD.MOV.U32 R4, RZ, RZ, R14 ;  /* 0x000000ffff047224 */ /* 0x000fcc00078e000e */
[----:B------:R-:W0:Y:S01]  /*8690*/  LDC R31, c[0x0][0x610] ;  /* 0x00018400ff1f7b82 */ /* 0x000e220000000800 */
        /* <DEDUP_REMOVED lines=11> */
.L_x_293:
[----:B------:R-:W-:Y:S01]  /*8750*/  ISETP.NE.AND P0, PT, R2, 0x1, PT ;  /* 0x000000010200780c */ /* 0x000fe20003f05270 */
[----:B0-----:R-:W-:Y:S01]  /*8760*/  VIADD R7, R20, 0xffffffff ;  /* 0xffffffff14077836 */ /* 0x001fe20000000000 */
[----:B-12---:R-:W-:Y:S01]  /*8770*/  SHF.R.U64 R0, R4, R27, R5 ;  /* 0x0000001b04007219 */ /* 0x006fe20000001205 */
[----:B------:R-:W-:Y:S01]  /*8780*/  IMAD.MOV R13, RZ, RZ, -R13 ;  /* 0x000000ffff0d7224 */ /* 0x000fe200078e0a0d */
[----:B------:R-:W-:Y:S01]  /*8790*/  LOP3.LUT R5, R10, R25, RZ, 0xc0, !PT ;  /* 0x000000190a057212 */ /* 0x000fe200078ec0ff */
[----:B------:R-:W-:Y:S02]  /*87a0*/  IMAD.MOV.U32 R4, RZ, RZ, 0x1 ;  /* 0x00000001ff047424 */ /* 0x000fe400078e00ff */
[----:B------:R-:W-:Y:S02]  /*87b0*/  IMAD.MOV R3, RZ, RZ, -R0 ;  /* 0x000000ffff037224 */ /* 0x000fe400078e0a00 */
[----:B------:R-:W-:Y:S01]  /*87c0*/  IMAD R154, R154, R0, R5 ;  /* 0x000000009a9a7224 */ /* 0x000fe200078e0205 */
[----:B------:R-:W-:Y:S01]  /*87d0*/  LOP3.LUT R5, R12, R7, RZ, 0xc0, !PT ;  /* 0x000000070c057212 */ /* 0x000fe200078ec0ff */
[----:B---3--:R-:W-:-:S02]  /*87e0*/  IMAD R0, R3, R30, R14 ;  /* 0x0000001e03007224 */ /* 0x008fc400078e020e */
[----:B------:R-:W-:Y:S02]  /*87f0*/  @P0 IMAD R21, R15, R13, R24 ;  /* 0x0000000d0f150224 */ /* 0x000fe400078e0218 */
[----:B------:R-:W-:Y:S01]  /*8800*/  IMAD R3, R0, R20, R5 ;  /* 0x0000001400037224 */ /* 0x000fe200078e0205 */
[----:B------:R-:W-:Y:S01]  /*8810*/  PRMT R0, R4, 0x7610, R0 ;  /* 0x0000761004007816 */ /* 0x000fe20000000000 */
[----:B------:R-:W-:-:S05]  /*8820*/  IMAD R154, R154, R31, R21 ;  /* 0x0000001f9a9a7224 */ /* 0x000fca00078e0215 */
[----:B------:R-:W-:Y:S02]  /*8830*/  SEL R153, R3, R154, !P0 ;  /* 0x0000009a03997207 */ /* 0x000fe40004000000 */
[----:B------:R-:W-:-:S07]  /*8840*/  SEL R154, R154, R3, !P0 ;  /* 0x000000039a9a7207 */ /* 0x000fce0004000000 */
.L_x_291:
[----:B------:R-:W-:-:S13]  /*8850*/  LOP3.LUT P0, RZ, R0, 0xff, RZ, 0xc0, !PT ;  /* 0x000000ff00ff7812 */ /* 0x000fda000780c0ff */
[----:B------:R-:W-:Y:S05]  /*8860*/  @P0 BRA `(.L_x_294) ;  /* 0xffffff8800600947 */ /* 0x000fea000383ffff */
[----:B------:R-:W-:Y:S05]  /*8870*/  EXIT ;  /* 0x000000000000794d */ /* 0x000fea0003800000 */
.L_x_7:
[----:B0-----:R-:W-:Y:S01]  /*8880*/  ULDC.64 UR4, c[0x0][0x650] ;  /* 0x0001940000047ab9 */ /* 0x001fe20000000a00 */
        /* <DEDUP_REMOVED lines=25> */
.L_x_296:
[----:B------:R-:W0:Y:S01]  /*8a20*/  LDC.64 R28, c[0x0][0x640] ;  /* 0x00019000ff1c7b82 */ /* 0x000e220000000a00 */
[-CC-:B------:R-:W-:Y:S01]  /*8a30*/  SHF.R.U64 R22, R12, R6.reuse, R13.reuse ;  /* 0x000000060c167219 */ /* 0x180fe2000000120d */
[----:B------:R-:W-:Y:S01]  /*8a40*/  IMAD.MOV.U32 R30, RZ, RZ, 0x1 ;  /* 0x00000001ff1e7424 */ /* 0x000fe200078e00ff */
[----:B------:R-:W-:Y:S02]  /*8a50*/  SHF.R.U32.HI R6, RZ, R6, R13 ;  /* 0x00000006ff067219 */ /* 0x000fe4000001160d */
        /* <DEDUP_REMOVED lines=8> */
[----:B------:R-:W-:Y:S01]  /*8ae0*/  IMAD.IADD R9, R9, 0x1, R11 ;  /* 0x0000000109097824 */ /* 0x000fe200078e020b */
[----:B0-----:R-:W-:-:S04]  /*8af0*/  ISETP.NE.U32.AND P0, PT, R28, RZ, PT ;  /* 0x000000ff1c00720c */ /* 0x001fc80003f05070 */
[----:B------:R-:W-:Y:S02]  /*8b00*/  ISETP.NE.AND.EX P0, PT, R29, RZ, PT, P0 ;  /* 0x000000ff1d00720c */ /* 0x000fe40003f05300 */
[----:B------:R-:W0:Y:S01]  /*8b10*/  LDC R20, c[0x0][0x600] ;  /* 0x00018000ff147b82 */ /* 0x000e220000000800 */
[-CC-:B-1----:R-:W-:Y:S01]  /*8b20*/  SHF.R.U64 R14, R8, R10.reuse, R9.reuse ;  /* 0x0000000a080e7219 */ /* 0x182fe20000001209 */
[----:B------:R-:W-:Y:S01]  /*8b30*/  IMAD.MOV.U32 R8, RZ, RZ, -0x1 ;  /* 0xffffffffff087424 */ /* 0x000fe200078e00ff */
[----:B------:R-:W-:-:S05]  /*8b40*/  SHF.R.U32.HI R9, RZ, R10, R9 ;  /* 0x0000000aff097219 */ /* 0x000fca0000011609 */
[----:B------:R-:W1:Y:S01]  /*8b50*/  LDC R24, c[0x0][0x648] ;  /* 0x00019200ff187b82 */ /* 0x000e620000000800 */
[-CC-:B--2---:R-:W-:Y:S02]  /*8b60*/  SHF.R.U64 R23, R14, R12.reuse, R9.reuse ;  /* 0x0000000c0e177219 */ /* 0x184fe40000001209 */
[----:B------:R-:W-:-:S05]  /*8b70*/  SHF.R.U32.HI R6, RZ, R12, R9 ;  /* 0x0000000cff067219 */ /* 0x000fca0000011609 */
[----:B------:R-:W2:Y:S01]  /*8b80*/  LDC R26, c[0x0][0x638] ;  /* 0x00018e00ff1a7b82 */ /* 0x000ea20000000800 */
[-C--:B---3--:R-:W-:Y:S02]  /*8b90*/  SHF.L.U32 R8, R8, R27.reuse, RZ ;  /* 0x0000001b08087219 */ /* 0x088fe400000006ff */
[-CC-:B------:R-:W-:Y:S02]  /*8ba0*/  SHF.R.U64 R25, R23, R27.reuse, R6.reuse ;  /* 0x0000001b17197219 */ /* 0x180fe40000001206 */
[----:B------:R-:W-:Y:S02]  /*8bb0*/  LOP3.LUT R32, RZ, R8, RZ, 0x33, !PT ;  /* 0x00000008ff207212 */ /* 0x000fe400078e33ff */
[----:B------:R-:W-:Y:S01]  /*8bc0*/  SHF.R.U32.HI R9, RZ, R27, R6 ;  /* 0x0000001bff097219 */ /* 0x000fe20000011606 */
[----:B------:R-:W3:Y:S01]  /*8bd0*/  LDC R31, c[0x0][0x610] ;  /* 0x00018400ff1f7b82 */ /* 0x000ee20000000800 */
[----:B------:R-:W-:Y:S01]  /*8be0*/  IMAD.MOV.U32 R8, RZ, RZ, R25 ;  /* 0x000000ffff087224 */ /* 0x000fe200078e0019 */
[----:B------:R-:W-:Y:S06]  /*8bf0*/  @!P0 BRA `(.L_x_297) ;  /* 0x0000000000288947 */ /* 0x000fec0003800000 */
        /* <DEDUP_REMOVED lines=10> */
.L_x_297:
[----:B------:R-:W-:Y:S01]  /*8ca0*/  ISETP.NE.AND P0, PT, R2, 0x1, PT ;  /* 0x000000010200780c */ /* 0x000fe20003f05270 */
[----:B------:R-:W-:Y:S01]  /*8cb0*/  IMAD.MOV.U32 R13, RZ, RZ, R22 ;  /* 0x000000ffff0d7224 */ /* 0x000fe200078e0016 */
[----:B-1----:R-:W-:Y:S01]  /*8cc0*/  SHF.R.U64 R6, R8, R24, R9 ;  /* 0x0000001808067219 */ /* 0x002fe20000001209 */
[----:B0-----:R-:W-:Y:S01]  /*8cd0*/  VIADD R9, R20, 0xffffffff ;  /* 0xffffffff14097836 */ /* 0x001fe20000000000 */
[----:B------:R-:W-:Y:S02]  /*8ce0*/  SHF.L.U32 R30, R30, R27, RZ ;  /* 0x0000001b1e1e7219 */ /* 0x000fe400000006ff */
[----:B------:R-:W-:Y:S01]  /*8cf0*/  LOP3.LUT R5, R23, R32, RZ, 0xc0, !PT ;  /* 0x0000002017057212 */ /* 0x000fe200078ec0ff */
[----:B------:R-:W-:-:S04]  /*8d00*/  IMAD.MOV R8, RZ, RZ, -R6 ;  /* 0x000000ffff087224 */ /* 0x000fc800078e0a06 */
[----:B------:R-:W-:Y:S01]  /*8d10*/  IMAD R6, R30, R6, R5 ;  /* 0x000000061e067224 */ /* 0x000fe200078e0205 */
[----:B------:R-:W-:Y:S01]  /*8d20*/  LOP3.LUT R5, R14, R9, RZ, 0xc0, !PT ;  /* 0x000000090e057212 */ /* 0x000fe200078ec0ff */
[----:B------:R-:W-:Y:S02]  /*8d30*/  @P0 IMAD R3, R7, R21, R4 ;  /* 0x0000001507030224 */ /* 0x000fe400078e0204 */
[----:B--2---:R-:W-:Y:S02]  /*8d40*/  IMAD R4, R8, R26, R25 ;  /* 0x0000001a08047224 */ /* 0x004fe400078e0219 */
[----:B---3--:R-:W-:Y:S02]  /*8d50*/  IMAD R3, R6, R31, R3 ;  /* 0x0000001f06037224 */ /* 0x008fe400078e0203 */
[----:B------:R-:W-:Y:S02]  /*8d60*/  IMAD R4, R4, R20, R5 ;  /* 0x0000001404047224 */ /* 0x000fe400078e0205 */
[----:B------:R-:W-:-:S03]  /*8d70*/  IMAD.MOV.U32 R6, RZ, RZ, 0x1 ;  /* 0x00000001ff067424 */ /* 0x000fc600078e00ff */
[----:B------:R-:W-:Y:S02]  /*8d80*/  SEL R20, R4, R3, !P0 ;  /* 0x0000000304147207 */ /* 0x000fe40004000000 */
[----:B------:R-:W-:-:S07]  /*8d90*/  SEL R12, R3, R4, !P0 ;  /* 0x00000004030c7207 */ /* 0x000fce0004000000 */
.L_x_295:
[----:B------:R-:W-:-:S08]  /*8da0*/  NOP ;  /* 0x0000000000007918 */ /* 0x000fd00000000000 */
[----:B------:R-:W0:-:S00]  /*8db0*/  USETMAXREG.DEALLOC.CTAPOOL 0x28 ;  /* 0x00000028000079c8 */ /* 0x000e0000080e0500 */
[----:B0-----:R-:W-:-:S13]  /*8dc0*/  ISETP.NE.AND P0, PT, R0, RZ, PT ;  /* 0x000000ff0000720c */ /* 0x001fda0003f05270 */
[----:B------:R-:W-:Y:S05]  /*8dd0*/  @P0 EXIT ;  /* 0x000000000000094d */ /* 0x000fea0003800000 */
[----:B------:R-:W-:Y:S01]  /*8de0*/  LOP3.LUT P0, RZ, R6, 0xff, RZ, 0xc0, !PT ;  /* 0x000000ff06ff7812 */ /* 0x000fe2000780c0ff */
[----:B------:R-:W-:Y:S02]  /*8df0*/  IMAD.MOV.U32 R10, RZ, RZ, 0x1 ;  /* 0x00000001ff0a7424 */ /* 0x000fe400078e00ff */
[----:B------:R-:W-:-:S10]  /*8e00*/  IMAD.MOV.U32 R9, RZ, RZ, RZ ;  /* 0x000000ffff097224 */ /* 0x000fd400078e00ff */
[----:B------:R-:W-:Y:S05]  /*8e10*/  @!P0 BRA `(.L_x_298) ;  /* 0x0000000c00808947 */ /* 0x000fea0003800000 */
[----:B------:R-:W0:Y:S01]  /*8e20*/  LDC R0, c[0x0][0x28c] ;  /* 0x0000a300ff007b82 */ /* 0x000e220000000800 */
[----:B------:R-:W-:Y:S01]  /*8e30*/  ULDC UR5, c[0x0][0x658] ;  /* 0x0001960000057ab9 */ /* 0x000fe20000000800 */
[----:B------:R-:W-:Y:S01]  /*8e40*/  UMOV UR11, 0xffffffff ;  /* 0xffffffff000b7882 */ /* 0x000fe20000000000 */
[----:B------:R-:W-:Y:S01]  /*8e50*/  UMOV UR15, 0x1 ;  /* 0x00000001000f7882 */ /* 0x000fe20000000000 */
[----:B------:R-:W-:Y:S01]  /*8e60*/  USHF.L.U32 UR11, UR11, UR5, URZ ;  /* 0x000000050b0b7299 */ /* 0x000fe2000800063f */
[----:B------:R-:W-:Y:S01]  /*8e70*/  BSSY B0, `(.L_x_298) ;  /* 0x00000da000007945 */ /* 0x000fe20003800000 */
[----:B------:R-:W-:Y:S01]  /*8e80*/  ULDC UR9, c[0x0][0xc] ;  /* 0x0000030000097ab9 */ /* 0x000fe20000000800 */
[----:B------:R-:W-:Y:S01]  /*8e90*/  ULDC UR12, c[0x0][0x10] ;  /* 0x00000400000c7ab9 */ /* 0x000fe20000000800 */
[----:B------:R-:W1:Y:S01]  /*8ea0*/  S2UR UR8, SR_CgaCtaId ;  /* 0x00000000000879c3 */ /* 0x000e620000008800 */
[----:B------:R-:W-:Y:S01]  /*8eb0*/  USHF.L.U32 UR5, UR15, UR5, URZ ;  /* 0x000000050f057299 */ /* 0x000fe2000800063f */
[----:B------:R-:W-:Y:S01]  /*8ec0*/  LOP3.LUT R11, R19, 0x2, RZ, 0xfc, !PT ;  /* 0x00000002130b7812 */ /* 0x000fe200078efcff */
[----:B------:R-:W-:Y:S01]  /*8ed0*/  IMAD.MOV.U32 R10, RZ, RZ, 0x1 ;  /* 0x00000001ff0a7424 */ /* 0x000fe200078e00ff */
[----:B------:R-:W-:Y:S01]  /*8ee0*/  ULDC UR4, c[0x0][0x600] ;  /* 0x0001800000047ab9 */ /* 0x000fe20000000800 */
[----:B------:R-:W-:Y:S01]  /*8ef0*/  IMAD.MOV.U32 R9, RZ, RZ, RZ ;  /* 0x000000ffff097224 */ /* 0x000fe200078e00ff */
[----:B------:R-:W-:Y:S01]  /*8f00*/  UMOV UR20, 0x5 ;  /* 0x0000000500147882 */ /* 0x000fe20000000000 */
[----:B------:R-:W-:Y:S01]  /*8f10*/  UIADD3 UR4, UR4, -0x1, URZ ;  /* 0xffffffff04047890 */ /* 0x000fe2000fffe03f */
[----:B------:R-:W-:Y:S01]  /*8f20*/  ULDC.64 UR28, c[0x0][0x198] ;  /* 0x00006600001c7ab9 */ /* 0x000fe20000000a00 */
[----:B0-----:R-:W-:-:S05]  /*8f30*/  VIADD R0, R0, 0x1f ;  /* 0x0000001f00007836 */ /* 0x001fca0000000000 */
[----:B------:R-:W-:Y:S01]  /*8f40*/  SHF.R.S32.HI R3, RZ, 0x1f, R0 ;  /* 0x0000001fff037819 */ /* 0x000fe20000011400 */
[----:B-1----:R-:W-:-:S03]  /*8f50*/  ULOP3.LUT UR10, UR8, 0x1, URZ, 0xc0, !UPT ;  /* 0x00000001080a7892 */ /* 0x002fc6000f8ec03f */
[----:B------:R-:W-:Y:S01]  /*8f60*/  LEA.HI R3, R3, R0, RZ, 0x5 ;  /* 0x0000000003037211 */ /* 0x000fe200078f28ff */
[----:B------:R-:W-:Y:S01]  /*8f70*/  USHF.L.U32 UR7, UR8, 0xb, URZ ;  /* 0x0000000b08077899 */ /* 0x000fe2000800063f */
[----:B------:R-:W-:Y:S01]  /*8f80*/  IMAD.MOV.U32 R0, RZ, RZ, 0x1 ;  /* 0x00000001ff007424 */ /* 0x000fe200078e00ff */
[----:B------:R-:W-:Y:S01]  /*8f90*/  USHF.R.U32.HI UR27, URZ, 0x1, UR8 ;  /* 0x000000013f1b7899 */ /* 0x000fe20008011608 */
[--C-:B------:R-:W-:Y:S01]  /*8fa0*/  SHF.R.S32.HI R8, RZ, 0x5, R3.reuse ;  /* 0x00000005ff087819 */ /* 0x100fe20000011403 */
[----:B------:R-:W-:Y:S02]  /*8fb0*/  USHF.L.U32 UR6, UR8, 0x6, URZ ;  /* 0x0000000608067899 */ /* 0x000fe4000800063f */
[----:B------:R-:W-:Y:S01]  /*8fc0*/  ULOP3.LUT UR8, UR8, 0xfffffffe, URZ, 0xc0, !UPT ;  /* 0xfffffffe08087892 */ /* 0x000fe2000f8ec03f */
[----:B------:R-:W-:Y:S01]  /*8fd0*/  PRMT R3, R0, 0x7610, R3 ;  /* 0x0000761000037816 */ /* 0x000fe20000000003 */
[----:B------:R-:W-:Y:S01]  /*8fe0*/  UISETP.GT.U32.AND UP0, UPT, UR10, 0xffff, UPT ;  /* 0x0000ffff0a00788c */ /* 0x000fe2000bf04070 */
[----:B------:R-:W-:Y:S01]  /*8ff0*/  VIADD R0, R8, 0x1 ;  /* 0x0000000108007836 */ /* 0x000fe20000000000 */
[----:B------:R-:W-:-:S02]  /*9000*/  ULOP3.LUT UR13, UR7, 0x800, URZ, 0xc0, !UPT ;  /* 0x00000800070d7892 */ /* 0x000fc4000f8ec03f */
[----:B------:R-:W-:Y:S02]  /*9010*/  ULOP3.LUT UR7, URZ, UR11, URZ, 0x33, !UPT ;  /* 0x0000000b3f077292 */ /* 0x000fe4000f8e333f */
[----:B------:R-:W-:Y:S02]  /*9020*/  USHF.L.U32 UR14, UR15, UR8, URZ ;  /* 0x000000080f0e7299 */ /* 0x000fe4000800063f */
[----:B------:R-:W-:Y:S02]  /*9030*/  ULOP3.LUT UR11, UR8, 0x1, URZ, 0xfc, !UPT ;  /* 0x00000001080b7892 */ /* 0x000fe4000f8efc3f */
[----:B------:R-:W-:Y:S02]  /*9040*/  UIMAD.WIDE.U32 UR8, UR9, UR12, URZ ;  /* 0x0000000c090872a5 */ /* 0x000fe4000f8e003f */
[----:B------:R-:W-:Y:S01]  /*9050*/  USEL UR10, UR10, 0xffff, !UP0 ;  /* 0x0000ffff0a0a7887 */ /* 0x000fe2000c000000 */
[----:B------:R-:W-:Y:S01]  /*9060*/  ULDC UR12, c[0x0][0x14] ;  /* 0x00000500000c7ab9 */ /* 0x000fe20000000800 */
[----:B------:R-:W-:-:S02]  /*9070*/  USHF.L.U32 UR11, UR15, UR11, URZ ;  /* 0x0000000b0f0b7299 */ /* 0x000fc4000800063f */
[----:B------:R-:W-:Y:S02]  /*9080*/  UIMAD.WIDE.U32 UR24, UR8, UR12, URZ ;  /* 0x0000000c081872a5 */ /* 0x000fe4000f8e003f */
[----:B------:R-:W-:Y:S02]  /*9090*/  UIMAD UR15, UR9, UR12, URZ ;  /* 0x0000000c090f72a4 */ /* 0x000fe4000f8e023f */
[----:B------:R-:W-:Y:S02]  /*90a0*/  ULOP3.LUT UR10, UR10, 0xffff, URZ, 0xc0, !UPT ;  /* 0x0000ffff0a0a7892 */ /* 0x000fe4000f8ec03f */
[----:B------:R-:W-:Y:S02]  /*90b0*/  ULEA UR30, UR27, 0x100, 0xc ;  /* 0x000001001b1e7891 */ /* 0x000fe4000f8e603f */
[----:B------:R-:W-:Y:S02]  /*90c0*/  ULOP3.LUT UR6, UR6, 0x40, URZ, 0xc0, !UPT ;  /* 0x0000004006067892 */ /* 0x000fe4000f8ec03f */
[----:B------:R-:W-:-:S02]  /*90d0*/  ULOP3.LUT UR13, UR13, 0x8100, URZ, 0xfc, !UPT ;  /* 0x000081000d0d7892 */ /* 0x000fc4000f8efc3f */
[----:B------:R-:W-:Y:S02]  /*90e0*/  ULOP3.LUT UR14, UR14, UR11, URZ, 0xfc, !UPT ;  /* 0x0000000b0e0e7292 */ /* 0x000fe4000f8efc3f */
[----:B------:R-:W-:Y:S02]  /*90f0*/  UIADD3 UR15, UR25, UR15, URZ ;  /* 0x0000000f190f7290 */ /* 0x000fe4000fffe03f */
[----:B------:R-:W-:-:S12]  /*9100*/  USHF.L.U32 UR20, UR20, UR10, URZ ;  /* 0x0000000a14147299 */ /* 0x000fd8000800063f */
.L_x_309:
[----:B------:R-:W-:-:S03]  /*9110*/  UMOV UR8, 0xffffffff ;  /* 0xffffffff00087882 */ /* 0x000fc60000000000 */
[----:B------:R-:W-:Y:S05]  /*9120*/  BRA.DIV UR8, `(.L_x_299) ;  /* 0x0000000e08a47947 */ /* 0x000fea000b800000 */
[----:B------:R-:W-:-:S13]  /*9130*/  ELECT P6, URZ, PT ;  /* 0x00000000003f782f */ /* 0x000fda00038c0000 */
.L_x_320:
[----:B------:R-:W0:Y:S01]  /*9140*/  LDC R4, c[0x0][0x28c] ;  /* 0x0000a300ff047b82 */ /* 0x000e220000000800 */
[----:B------:R-:W-:Y:S01]  /*9150*/  BSSY B1, `(.L_x_300) ;  /* 0x0000039000017945 */ /* 0x000fe20003800000 */
[----:B0-----:R-:W-:-:S13]  /*9160*/  ISETP.LT.OR P6, PT, R4, 0x1, !P6 ;  /* 0x000000010400780c */ /* 0x001fda00077c1670 */
[----:B------:R-:W-:Y:S05]  /*9170*/  @P6 BRA `(.L_x_301) ;  /* 0x0000000000d86947 */ /* 0x000fea0003800000 */
[----:B------:R-:W-:Y:S01]  /*9180*/  LEA R12, R12, UR27, 0x1 ;  /* 0x0000001b0c0c7c11 */ /* 0x000fe2000f8e08ff */
[----:B------:R-:W-:Y:S01]  /*9190*/  IMAD.MOV.U32 R21, RZ, RZ, RZ ;  /* 0x000000ffff157224 */ /* 0x000fe200078e00ff */
[----:B------:R-:W-:Y:S01]  /*91a0*/  LEA R20, R20, UR6, 0x7 ;  /* 0x0000000614147c11 */ /* 0x000fe2000f8e38ff */
[----:B------:R-:W-:Y:S02]  /*91b0*/  IMAD.MOV.U32 R4, RZ, RZ, R0 ;  /* 0x000000ffff047224 */ /* 0x000fe400078e0000 */
[----:B------:R-:W-:Y:S02]  /*91c0*/  IMAD.MOV.U32 R5, RZ, RZ, R10 ;  /* 0x000000ffff057224 */ /* 0x000fe400078e000a */
[----:B------:R-:W-:Y:S02]  /*91d0*/  IMAD.MOV.U32 R6, RZ, RZ, R9 ;  /* 0x000000ffff067224 */ /* 0x000fe400078e0009 */
[----:B------:R-:W-:-:S07]  /*91e0*/  IMAD.SHL.U32 R14, R12, 0x80, RZ ;  /* 0x000000800c0e7824 */ /* 0x000fce00078e00ff */
.L_x_304:
[----:B------:R-:W0:Y:S01]  /*91f0*/  S2R R12, SR_CgaCtaId ;  /* 0x00000000000c7919 */ /* 0x000e220000008800 */
[----:B------:R-:W-:Y:S02]  /*9200*/  MOV R7, 0x400 ;  /* 0x0000040000077802 */ /* 0x000fe40000000f00 */
[----:B------:R-:W-:Y:S02]  /*9210*/  LOP3.LUT P1, RZ, R18, 0x7f, RZ, 0xc0, !PT ;  /* 0x0000007f12ff7812 */ /* 0x000fe4000782c0ff */
[----:B0-----:R-:W-:Y:S02]  /*9220*/  LEA R15, R12, R7, 0x18 ;  /* 0x000000070c0f7211 */ /* 0x001fe400078ec0ff */
[----:B------:R-:W-:-:S09]  /*9230*/  SHF.L.U32 R7, R5, 0x1f, RZ ;  /* 0x0000001f05077819 */ /* 0x000fd200000006ff */
[----:B------:R-:W0:Y:S01]  /*9240*/  @!P1 LDC R12, c[0x0][0x500] ;  /* 0x00014000ff0c9b82 */ /* 0x000e220000000800 */
[----:B------:R-:W-:-:S04]  /*9250*/  IMAD R22, R6, 0x8, R15 ;  /* 0x0000000806167824 */ /* 0x000fc800078e020f */
[----:B------:R-:W1:Y:S02]  /*9260*/  SYNCS.PHASECHK.TRANS64.TRYWAIT P0, [R22+URZ+0x20], R7 ;  /* 0x00002007160075a7 */ /* 0x000e64000800017f */
[----:B-1----:R-:W-:Y:S05]  /*9270*/  @!P0 BRA `(.L_x_302) ;  /* 0x0000000c00708947 */ /* 0x002fea0003800000 */
.L_x_321:
[----:B-1----:R-:W-:Y:S01]  /*9280*/  PRMT R7, R11, 0x9910, RZ ;  /* 0x000099100b077816 */ /* 0x002fe200000000ff */
[----:B0-----:R0:W-:Y:S03]  /*9290*/  @!P1 SYNCS.ARRIVE.TRANS64 RZ, [R22+URZ], R12 ;  /* 0x0000000c16ff99a7 */ /* 0x0011e6000800003f */
[----:B------:R-:W-:-:S13]  /*92a0*/  ISETP.NE.AND P0, PT, R7, 0x2, PT ;  /* 0x000000020700780c */ /* 0x000fda0003f05270 */
[----:B0-----:R-:W-:Y:S05]  /*92b0*/  @P0 BRA `(.L_x_303) ;  /* 0x0000000000040947 */ /* 0x001fea0003800000 */
[----:B------:R-:W-:Y:S01]  /*92c0*/  BPT.TRAP 0x1 ;  /* 0x000000040000795c */ /* 0x000fe20000300000 */
.L_x_303:
[----:B------:R-:W-:Y:S01]  /*92d0*/  R2UR UR11, R6 ;  /* 0x00000000060b72ca */ /* 0x000fe200000e0000 */
[----:B------:R-:W-:Y:S01]  /*92e0*/  VIADD R4, R4, 0xffffffff ;  /* 0xffffffff04047836 */ /* 0x000fe20000000000 */
[----:B------:R-:W-:Y:S01]  /*92f0*/  R2UR UR22, R15 ;  /* 0x000000000f1672ca */ /* 0x000fe200000e0000 */
[----:B------:R-:W-:Y:S01]  /*9300*/  UIADD3 UR16, UP0, UR28, 0xf0, URZ ;  /* 0x000000f01c107890 */ /* 0x000fe2000ff1e03f */
[----:B------:R-:W-:Y:S01]  /*9310*/  R2UR UR23, R14 ;  /* 0x000000000e1772ca */ /* 0x000fe200000e0000 */
[----:B------:R-:W-:Y:S01]  /*9320*/  UIADD3 UR32, UP1, UR28, 0x1f0, URZ ;  /* 0x000001f01c207890 */ /* 0x000fe2000ff3e03f */
[----:B------:R-:W-:Y:S01]  /*9330*/  R2UR UR9, R22 ;  /* 0x00000000160972ca */ /* 0x000fe200000e0000 */
[----:B------:R-:W-:Y:S01]  /*9340*/  UIADD3.X UR17, URZ, UR29, URZ, UP0, !UPT ;  /* 0x0000001d3f117290 */ /* 0x000fe200087fe43f */
[----:B------:R-:W-:Y:S01]  /*9350*/  R2UR UR10, R21 ;  /* 0x00000000150a72ca */ /* 0x000fe200000e0000 */
[----:B------:R-:W-:Y:S01]  /*9360*/  UPRMT UR21, URZ, 0x5410, UR20 ;  /* 0x000054103f157896 */ /* 0x000fe20008000014 */
[----:B------:R-:W-:Y:S01]  /*9370*/  R2UR UR12, R13 ;  /* 0x000000000d0c72ca */ /* 0x000fe200000e0000 */
[----:B------:R-:W-:Y:S01]  /*9380*/  VIADD R6, R6, 0x1 ;  /* 0x0000000106067836 */ /* 0x000fe20000000000 */
[----:B------:R-:W-:Y:S01]  /*9390*/  R2UR UR26, R20 ;  /* 0x00000000141a72ca */ /* 0x000fe200000e0000 */
[----:B------:R-:W-:Y:S01]  /*93a0*/  ULEA UR8, UR11, UR30, 0xd ;  /* 0x0000001e0b087291 */ /* 0x000fe2000f8e683f */
[----:B------:R-:W-:Y:S01]  /*93b0*/  ISETP.GT.AND P1, PT, R4, 0x1, PT ;  /* 0x000000010400780c */ /* 0x000fe20003f24270 */
[----:B------:R-:W-:Y:S01]  /*93c0*/  ULEA UR11, UR11, UR13, 0xc ;  /* 0x0000000d0b0b7291 */ /* 0x000fe2000f8e603f */
[C---:B------:R-:W-:Y:S01]  /*93d0*/  ISETP.NE.AND P0, PT, R6.reuse, 0x4, PT ;  /* 0x000000040600780c */ /* 0x040fe20003f05270 */
[----:B------:R-:W-:Y:S01]  /*93e0*/  UIADD3 UR8, UR22, UR8, URZ ;  /* 0x0000000816087290 */ /* 0x000fe2000fffe03f */
[----:B------:R-:W-:Y:S01]  /*93f0*/  VIADD R21, R21, 0x20 ;  /* 0x0000002015157836 */ /* 0x000fe20000000000 */
[----:B------:R-:W-:Y:S01]  /*9400*/  UIADD3 UR22, UR22, UR11, URZ ;  /* 0x0000000b16167290 */ /* 0x000fe2000fffe03f */
[----:B------:R-:W-:Y:S01]  /*9410*/  SEL R12, RZ, 0x1, P0 ;  /* 0x00000001ff0c7807 */ /* 0x000fe20000000000 */
[----:B------:R-:W-:Y:S01]  /*9420*/  UPRMT UR31, URZ, 0x5410, UR14 ;  /* 0x000054103f1f7896 */ /* 0x000fe2000800000e */
[----:B------:R-:W-:Y:S01]  /*9430*/  SEL R6, R6, RZ, P0 ;  /* 0x000000ff06067207 */ /* 0x000fe20000000000 */
[----:B------:R-:W-:Y:S01]  /*9440*/  UIADD3.X UR33, URZ, UR29, URZ, UP1, !UPT ;  /* 0x0000001d3f217290 */ /* 0x000fe20008ffe43f */
[----:B------:R-:W-:Y:S01]  /*9450*/  LOP3.LUT R5, R5, R12, RZ, 0x3c, !PT ;  /* 0x0000000c05057212 */ /* 0x000fe200078e3cff */
[----:B------:R-:W-:Y:S01]  /*9460*/  UMOV UR18, 0x0 ;  /* 0x0000000000127882 */ /* 0x000fe20000000000 */
[----:B------:R-:W-:Y:S01]  /*9470*/  UMOV UR19, 0x10000000 ;  /* 0x1000000000137882 */ /* 0x000fe20000000000 */
[----:B------:R-:W-:-:S02]  /*9480*/  UMOV UR11, UR23 ;  /* 0x00000017000b7c82 */ /* 0x000fc40008000000 */
[----:B------:R0:W-:Y:S02]  /*9490*/  UTMALDG.3D.MULTICAST [UR8], [UR16], UR21, desc[UR18] ;  /* 0x00001208100073b4 */ /* 0x0001e40008011815 */
[----:B0-----:R-:W-:Y:S01]  /*94a0*/  UMOV UR8, UR22 ;  /* 0x0000001600087c82 */ /* 0x001fe20008000000 */
[----:B------:R-:W-:Y:S02]  /*94b0*/  UMOV UR11, UR26 ;  /* 0x0000001a000b7c82 */ /* 0x000fe40008000000 */
[----:B------:R0:W-:Y:S02]  /*94c0*/  UTMALDG.3D.MULTICAST [UR8], [UR32], UR31, desc[UR18] ;  /* 0x00001208200073b4 */ /* 0x0001e4000801181f */
[----:B0-----:R-:W-:Y:S05]  /*94d0*/  @P1 BRA `(.L_x_304) ;  /* 0xfffffffc00441947 */ /* 0x001fea000383ffff */
.L_x_301:
[----:B------:R-:W-:Y:S05]  /*94e0*/  BSYNC B1 ;  /* 0x0000000000017941 */ /* 0x000fea0003800000 */
.L_x_300:
[----:B------:R-:W-:Y:S01]  /*94f0*/  LOP3.LUT P1, RZ, R3, 0xff, RZ, 0xc0, !PT ;  /* 0x000000ff03ff7812 */ /* 0x000fe2000782c0ff */
[----:B------:R-:W-:Y:S01]  /*9500*/  IMAD.IADD R9, R8, 0x1, R9 ;  /* 0x0000000108097824 */ /* 0x000fe200078e0209 */
[----:B------:R-:W-:Y:S01]  /*9510*/  IADD3 R16, P2, R16, UR24, RZ ;  /* 0x0000001810107c10 */ /* 0x000fe2000ff5e0ff */
[----:B------:R-:W-:Y:S01]  /*9520*/  ULDC.64 UR8, c[0x0][0x650] ;  /* 0x0001940000087ab9 */ /* 0x000fe20000000a00 */
[----:B------:R-:W-:Y:S01]  /*9530*/  BSSY B1, `(.L_x_305) ;  /* 0x000006b000017945 */ /* 0x000fe20003800000 */
[----:B------:R-:W-:Y:S01]  /*9540*/  IMAD.MOV.U32 R12, RZ, RZ, -0x1 ;  /* 0xffffffffff0c7424 */ /* 0x000fe200078e00ff */
[----:B------:R-:W-:Y:S01]  /*9550*/  SHF.R.U32.HI R3, RZ, 0x2, R9 ;  /* 0x00000002ff037819 */ /* 0x000fe20000011609 */
[----:B------:R-:W-:Y:S01]  /*9560*/  IMAD.MOV.U32 R20, RZ, RZ, -0x1 ;  /* 0xffffffffff147424 */ /* 0x000fe200078e00ff */
[----:B------:R-:W-:Y:S01]  /*9570*/  ISETP.GT.U32.AND P0, PT, R9, 0x3, PT ;  /* 0x000000030900780c */ /* 0x000fe20003f04070 */
[----:B------:R-:W-:Y:S01]  /*9580*/  IMAD.MOV.U32 R13, RZ, RZ, -0x1 ;  /* 0xffffffffff0d7424 */ /* 0x000fe200078e00ff */
[----:B------:R-:W-:-:S02]  /*9590*/  LOP3.LUT R3, R3, 0x1, RZ, 0xc0, !PT ;  /* 0x0000000103037812 */ /* 0x000fc400078ec0ff */
[----:B------:R-:W-:Y:S01]  /*95a0*/  ISETP.LT.U32.AND P0, PT, R8, 0x4, P0 ;  /* 0x000000040800780c */ /* 0x000fe20000701070 */
[----:B------:R-:W0:Y:S01]  /*95b0*/  @P1 S2R R5, SR_CgaCtaId ;  /* 0x0000000000051919 */ /* 0x000e220000008800 */
[----:B------:R-:W-:Y:S02]  /*95c0*/  @P1 MOV R4, 0x400 ;  /* 0x0000040000041802 */ /* 0x000fe40000000f00 */
[----:B------:R-:W-:Y:S02]  /*95d0*/  IADD3.X R17, R17, UR15, RZ, P2, !PT ;  /* 0x0000000f11117c10 */ /* 0x000fe400097fe4ff */
[----:B------:R-:W-:Y:S02]  /*95e0*/  ISETP.GE.U32.AND P2, PT, R16, UR8, PT ;  /* 0x0000000810007c0c */ /* 0x000fe4000bf46070 */
[----:B------:R-:W-:Y:S02]  /*95f0*/  LOP3.LUT R9, R9, 0x3, RZ, 0xc0, !PT ;  /* 0x0000000309097812 */ /* 0x000fe400078ec0ff */
[----:B0-----:R-:W-:-:S04]  /*9600*/  @P1 LEA R4, R5, R4, 0x18 ;  /* 0x0000000405041211 */ /* 0x001fc800078ec0ff */
[----:B------:R0:W-:Y:S01]  /*9610*/  @P1 SYNCS.ARRIVE.TRANS64.A1T0 RZ, [R4+URZ+0x58], RZ ;  /* 0x000058ff04ff19a7 */ /* 0x0001e2000810003f */
[----:B------:R-:W-:Y:S02]  /*9620*/  ISETP.NE.U32.AND P1, PT, R3, 0x1, PT ;  /* 0x000000010300780c */ /* 0x000fe40003f25070 */
[----:B------:R-:W-:Y:S02]  /*9630*/  SEL R3, RZ, 0x1, !P0 ;  /* 0x00000001ff037807 */ /* 0x000fe40004000000 */
[----:B------:R-:W-:Y:S02]  /*9640*/  ISETP.GE.U32.AND.EX P0, PT, R17, UR9, PT, P2 ;  /* 0x0000000911007c0c */ /* 0x000fe4000bf06120 */
[----:B------:R-:W-:-:S04]  /*9650*/  ISETP.GT.U32.AND P1, PT, R8, 0x3, !P1 ;  /* 0x000000030800780c */ /* 0x000fc80004f24070 */
[----:B0-----:R-:W-:-:S04]  /*9660*/  SEL R4, RZ, 0x1, !P1 ;  /* 0x00000001ff047807 */ /* 0x001fc80004800000 */
[--C-:B------:R-:W-:Y:S02]  /*9670*/  LOP3.LUT R10, R4, R10, R3.reuse, 0x96, !PT ;  /* 0x0000000a040a7212 */ /* 0x100fe400078e9603 */
[----:B------:R-:W-:Y:S02]  /*9680*/  PRMT R4, RZ, 0x7610, R4 ;  /* 0x00007610ff047816 */ /* 0x000fe40000000004 */
[----:B------:R-:W-:Y:S01]  /*9690*/  PRMT R3, RZ, 0x7610, R3 ;  /* 0x00007610ff037816 */ /* 0x000fe20000000003 */
[----:B------:R-:W-:Y:S06]  /*96a0*/  @P0 BRA `(.L_x_306) ;  /* 0x00000004004c0947 */ /* 0x000fec0003800000 */
[----:B------:R-:W0:Y:S01]  /*96b0*/  S2R R14, SR_CTAID.X ;  /* 0x00000000000e7919 */ /* 0x000e220000002500 */
[----:B------:R-:W-:Y:S01]  /*96c0*/  ULDC.64 UR8, c[0x0][0x628] ;  /* 0x00018a0000087ab9 */ /* 0x000fe20000000a00 */
[----:B------:R-:W1:Y:S01]  /*96d0*/  LDC R15, c[0x0][0x144] ;  /* 0x00005100ff0f7b82 */ /* 0x000e620000000800 */
[----:B------:R-:W-:Y:S01]  /*96e0*/  ISETP.NE.U32.AND P0, PT, RZ, UR8, PT ;  /* 0x00000008ff007c0c */ /* 0x000fe2000bf05070 */
[----:B------:R-:W2:Y:S01]  /*96f0*/  S2R R12, SR_CTAID.Y ;  /* 0x00000000000c7919 */ /* 0x000ea20000002600 */
[----:B------:R-:W-:Y:S01]  /*9700*/  ULDC UR10, c[0x0][0x150] ;  /* 0x00005400000a7ab9 */ /* 0x000fe20000000800 */
[----:B------:R-:W-:Y:S01]  /*9710*/  ULDC UR11, c[0x0][0x630] ;  /* 0x00018c00000b7ab9 */ /* 0x000fe20000000800 */
[----:B------:R-:W-:Y:S01]  /*9720*/  ISETP.NE.AND.EX P0, PT, RZ, UR9, PT, P0 ;  /* 0x00000009ff007c0c */ /* 0x000fe2000bf05300 */
[----:B------:R-:W-:Y:S01]  /*9730*/  IMAD.MOV.U32 R4, RZ, RZ, R16 ;  /* 0x000000ffff047224 */ /* 0x000fe200078e0010 */
[----:B0-----:R-:W-:-:S05]  /*9740*/  I2FP.F32.U32 R5, R14 ;  /* 0x0000000e00057245 */ /* 0x001fca0000201000 */
[----:B------:R-:W-:Y:S01]  /*9750*/  FMUL R20, R5, UR10 ;  /* 0x0000000a05147c20 */ /* 0x000fe20008400000 */
[----:B------:R-:W-:-:S05]  /*9760*/  IMAD.MOV.U32 R5, RZ, RZ, R17 ;  /* 0x000000ffff057224 */ /* 0x000fca00078e0011 */
[----:B--2---:R-:W-:Y:S05]  /*9770*/  @!P0 BRA `(.L_x_307) ;  /* 0x0000000000288947 */ /* 0x004fea0003800000 */
[----:B------:R-:W-:Y:S02]  /*9780*/  ULDC UR10, c[0x0][0x634] ;  /* 0x00018d00000a7ab9 */ /* 0x000fe40000000800 */
[----:B------:R-:W-:-:S05]  /*9790*/  IADD3 R5, P0, R16, UR10, RZ ;  /* 0x0000000a10057c10 */ /* 0x000fca000ff1e0ff */
[----:B------:R-:W-:-:S04]  /*97a0*/  IMAD.X R13, RZ, RZ, R17, P0 ;  /* 0x000000ffff0d7224 */ /* 0x000fc800000e0611 */
[----:B------:R-:W-:-:S04]  /*97b0*/  IMAD.WIDE.U32 R6, R13, UR8, RZ ;  /* 0x000000080d067c25 */ /* 0x000fc8000f8e00ff */
[----:B------:R-:W-:-:S04]  /*97c0*/  IMAD.WIDE.U32 R6, P0, R5, UR9, R6 ;  /* 0x0000000905067c25 */ /* 0x000fc8000f800006 */
[----:B------:R-:W-:-:S04]  /*97d0*/  IMAD.WIDE.U32 R4, R5, UR8, RZ ;  /* 0x0000000805047c25 */ /* 0x000fc8000f8e00ff */
[----:B------:R-:W-:Y:S01]  /*97e0*/  IMAD.MOV.U32 R4, RZ, RZ, R7 ;  /* 0x000000ffff047224 */ /* 0x000fe200078e0007 */
[----:B------:R-:W-:Y:S01]  /*97f0*/  IADD3 RZ, P1, R5, R6, RZ ;  /* 0x0000000605ff7210 */ /* 0x000fe20007f3e0ff */
[----:B------:R-:W-:-:S04]  /*9800*/  IMAD.X R5, RZ, RZ, RZ, P0 ;  /* 0x000000ffff057224 */ /* 0x000fc800000e06ff */
[----:B------:R-:W-:-:S08]  /*9810*/  IMAD.WIDE.U32.X R4, R13, UR9, R4, P1 ;  /* 0x000000090d047c25 */ /* 0x000fd000088e0404 */
.L_x_307:
[--C-:B------:R-:W-:Y:S01]  /*9820*/  SHF.R.U64 R13, R4, UR11, R5.reuse ;  /* 0x0000000b040d7c19 */ /* 0x100fe20008001205 */
[----:B------:R-:W0:Y:S01]  /*9830*/  F2I.U32.TRUNC.NTZ R20, R20 ;  /* 0x0000001400147305 */ /* 0x000e22000020f000 */
[----:B------:R-:W-:Y:S01]  /*9840*/  SHF.R.U32.HI R4, RZ, UR11, R5 ;  /* 0x0000000bff047c19 */ /* 0x000fe20008011605 */
[----:B------:R-:W-:Y:S01]  /*9850*/  ULDC.64 UR8, c[0x0][0x620] ;  /* 0x0001880000087ab9 */ /* 0x000fe20000000a00 */
[----:B------:R-:W-:Y:S01]  /*9860*/  IADD3 R7, P0, RZ, -R13, RZ ;  /* 0x8000000dff077210 */ /* 0x000fe20007f1e0ff */
[----:B------:R-:W-:Y:S01]  /*9870*/  ULDC.64 UR10, c[0x0][0x640] ;  /* 0x00019000000a7ab9 */ /* 0x000fe20000000a00 */
[----:B------:R-:W2:Y:S03]  /*9880*/  LDC R21, c[0x0][0x148] ;  /* 0x00005200ff157b82 */ /* 0x000ea60000000800 */
[----:B------:R-:W-:Y:S01]  /*9890*/  IMAD.X R4, RZ, RZ, ~R4, P0 ;  /* 0x000000ffff047224 */ /* 0x000fe200000e0e04 */
[----:B------:R-:W-:-:S03]  /*98a0*/  ISETP.NE.U32.AND P0, PT, RZ, UR10, PT ;  /* 0x0000000aff007c0c */ /* 0x000fc6000bf05070 */
[----:B------:R-:W-:Y:S01]  /*98b0*/  IMAD R6, R4, UR8, RZ ;  /* 0x0000000804067c24 */ /* 0x000fe2000f8e02ff */
[----:B------:R-:W-:Y:S01]  /*98c0*/  ISETP.NE.AND.EX P0, PT, RZ, UR11, PT, P0 ;  /* 0x0000000bff007c0c */ /* 0x000fe2000bf05300 */
[----:B------:R-:W-:Y:S01]  /*98d0*/  IMAD.WIDE.U32 R4, R7, UR8, R16 ;  /* 0x0000000807047c25 */ /* 0x000fe2000f8e0010 */
[----:B------:R-:W-:-:S03]  /*98e0*/  ULDC UR8, c[0x0][0x618] ;  /* 0x0001860000087ab9 */ /* 0x000fc60000000800 */
[----:B------:R-:W-:Y:S01]  /*98f0*/  IMAD R7, R7, UR9, R6 ;  /* 0x0000000907077c24 */ /* 0x000fe2000f8e0206 */
[----:B------:R-:W-:Y:S01]  /*9900*/  ULDC UR9, c[0x0][0x154] ;  /* 0x0000550000097ab9 */ /* 0x000fe20000000800 */
[----:B0-----:R-:W-:Y:S02]  /*9910*/  IMAD.MOV R6, RZ, RZ, -R20 ;  /* 0x000000ffff067224 */ /* 0x001fe400078e0a14 */
[----:B------:R-:W-:Y:S02]  /*9920*/  IMAD.IADD R5, R5, 0x1, R7 ;  /* 0x0000000105057824 */ /* 0x000fe400078e0207 */
[----:B-1----:R-:W-:Y:S01]  /*9930*/  IMAD R14, R15, R6, R14 ;  /* 0x000000060f0e7224 */ /* 0x002fe200078e020e */
[----:B------:R-:W-:Y:S02]  /*9940*/  I2FP.F32.U32 R6, R12 ;  /* 0x0000000c00067245 */ /* 0x000fe40000201000 */
[--C-:B------:R-:W-:Y:S02]  /*9950*/  SHF.R.U64 R15, R4, UR8, R5.reuse ;  /* 0x00000008040f7c19 */ /* 0x100fe40008001205 */
[----:B------:R-:W-:Y:S01]  /*9960*/  SHF.R.U32.HI R4, RZ, UR8, R5 ;  /* 0x00000008ff047c19 */ /* 0x000fe20008011605 */
[----:B------:R-:W-:Y:S01]  /*9970*/  FMUL R6, R6, UR9 ;  /* 0x0000000906067c20 */ /* 0x000fe20008400000 */
[----:B------:R-:W-:-:S02]  /*9980*/  ULDC UR8, c[0x0][0x608] ;  /* 0x0001820000087ab9 */ /* 0x000fc40000000800 */
[--C-:B------:R-:W-:Y:S01]  /*9990*/  SHF.R.U64 R22, R15, UR8, R4.reuse ;  /* 0x000000080f167c19 */ /* 0x100fe20008001204 */
[----:B------:R0:W1:Y:S01]  /*99a0*/  F2I.U32.TRUNC.NTZ R24, R6 ;  /* 0x0000000600187305 */ /* 0x000062000020f000 */
[----:B------:R-:W-:Y:S01]  /*99b0*/  SHF.R.U32.HI R5, RZ, UR8, R4 ;  /* 0x00000008ff057c19 */ /* 0x000fe20008011604 */
[----:B------:R-:W-:-:S03]  /*99c0*/  ULDC UR8, c[0x0][0x658] ;  /* 0x0001960000087ab9 */ /* 0x000fc60000000800 */
[--C-:B------:R-:W-:Y:S02]  /*99d0*/  SHF.R.U64 R20, R22, UR8, R5.reuse ;  /* 0x0000000816147c19 */ /* 0x100fe40008001205 */
[----:B------:R-:W-:-:S03]  /*99e0*/  SHF.R.U32.HI R23, RZ, UR8, R5 ;  /* 0x00000008ff177c19 */ /* 0x000fc60008011605 */
[----:B------:R-:W-:Y:S02]  /*99f0*/  IMAD.MOV.U32 R4, RZ, RZ, R20 ;  /* 0x000000ffff047224 */ /* 0x000fe400078e0014 */
[----:B------:R-:W-:Y:S01]  /*9a00*/  IMAD.MOV.U32 R5, RZ, RZ, R23 ;  /* 0x000000ffff057224 */ /* 0x000fe200078e0017 */
[----:B0-----:R-:W-:Y:S06]  /*9a10*/  @!P0 BRA `(.L_x_308) ;  /* 0x0000000000288947 */ /* 0x001fec0003800000 */
        /* <DEDUP_REMOVED lines=10> */
.L_x_308:
[----:B------:R-:W-:Y:S01]  /*9ac0*/  ISETP.NE.AND P0, PT, R2, 0x1, PT ;  /* 0x000000010200780c */ /* 0x000fe20003f05270 */
[----:B------:R-:W-:Y:S01]  /*9ad0*/  ULDC UR8, c[0x0][0x648] ;  /* 0x0001920000087ab9 */ /* 0x000fe20000000800 */
[----:B------:R-:W-:Y:S01]  /*9ae0*/  LOP3.LUT R22, R22, UR7, RZ, 0xc0, !PT ;  /* 0x0000000716167c12 */ /* 0x000fe2000f8ec0ff */
[----:B-1----:R-:W-:Y:S01]  /*9af0*/  IMAD.MOV R24, RZ, RZ, -R24 ;  /* 0x000000ffff187224 */ /* 0x002fe200078e0a18 */
[----:B------:R-:W-:Y:S01]  /*9b00*/  SHF.R.U64 R5, R4, UR8, R5 ;  /* 0x0000000804057c19 */ /* 0x000fe20008001205 */
[----:B------:R-:W-:Y:S01]  /*9b10*/  ULDC UR8, c[0x0][0x638] ;  /* 0x00018e0000087ab9 */ /* 0x000fe20000000800 */
[----:B------:R-:W-:Y:S01]  /*9b20*/  LOP3.LUT R15, R15, UR4, RZ, 0xc0, !PT ;  /* 0x000000040f0f7c12 */ /* 0x000fe2000f8ec0ff */
[----:B------:R-:W-:Y:S01]  /*9b30*/  ULDC UR9, c[0x0][0x610] ;  /* 0x0001840000097ab9 */ /* 0x000fe20000000800 */
[----:B------:R-:W-:Y:S02]  /*9b40*/  IMAD.MOV.U32 R4, RZ, RZ, 0x1 ;  /* 0x00000001ff047424 */ /* 0x000fe400078e00ff */
[----:B------:R-:W-:-:S02]  /*9b50*/  IMAD.MOV R7, RZ, RZ, -R5 ;  /* 0x000000ffff077224 */ /* 0x000fc400078e0a05 */
[----:B------:R-:W-:Y:S02]  /*9b60*/  IMAD R5, R5, UR5, R22 ;  /* 0x0000000505057c24 */ /* 0x000fe4000f8e0216 */
[----:B--2---:R-:W-:Y:S02]  /*9b70*/  @P0 IMAD R14, R21, R24, R12 ;  /* 0x00000018150e0224 */ /* 0x004fe400078e020c */
[----:B------:R-:W-:Y:S01]  /*9b80*/  IMAD R20, R7, UR8, R20 ;  /* 0x0000000807147c24 */ /* 0x000fe2000f8e0214 */
[----:B------:R-:W-:Y:S01]  /*9b90*/  ULDC UR8, c[0x0][0x600] ;  /* 0x0001800000087ab9 */ /* 0x000fe20000000800 */
[----:B------:R-:W-:Y:S02]  /*9ba0*/  IMAD R14, R5, UR9, R14 ;  /* 0x00000009050e7c24 */ /* 0x000fe4000f8e020e */
[----:B------:R-:W-:-:S05]  /*9bb0*/  IMAD R5, R20, UR8, R15 ;  /* 0x0000000814057c24 */ /* 0x000fca000f8e020f */
[----:B------:R-:W-:Y:S02]  /*9bc0*/  SEL R20, R5, R14, !P0 ;  /* 0x0000000e05147207 */ /* 0x000fe40004000000 */
[----:B------:R-:W-:-:S07]  /*9bd0*/  SEL R12, R14, R5, !P0 ;  /* 0x000000050e0c7207 */ /* 0x000fce0004000000 */
.L_x_306:
[----:B------:R-:W-:Y:S05]  /*9be0*/  BSYNC B1 ;  /* 0x0000000000017941 */ /* 0x000fea0003800000 */
.L_x_305:
[----:B------:R-:W-:-:S13]  /*9bf0*/  LOP3.LUT P0, RZ, R4, 0xff, RZ, 0xc0, !PT ;  /* 0x000000ff04ff7812 */ /* 0x000fda000780c0ff */
[----:B------:R-:W-:Y:S05]  /*9c00*/  @P0 BRA `(.L_x_309) ;  /* 0xfffffff400400947 */ /* 0x000fea000383ffff */
[----:B------:R-:W-:Y:S05]  /*9c10*/  BSYNC B0 ;  /* 0x0000000000007941 */ /* 0x000fea0003800000 */
.L_x_298:
[----:B------:R-:W-:-:S03]  /*9c20*/  UMOV UR8, 0xffffffff ;  /* 0xffffffff00087882 */ /* 0x000fc60000000000 */
[----:B------:R-:W-:Y:S05]  /*9c30*/  BRA.DIV UR8, `(.L_x_310) ;  /* 0x0000000608147947 */ /* 0x000fea000b800000 */
[----:B------:R-:W-:-:S13]  /*9c40*/  ELECT P6, URZ, PT ;  /* 0x00000000003f782f */ /* 0x000fda00038c0000 */
.L_x_324:
[----:B------:R-:W-:Y:S04]  /*9c50*/  BSSY B0, `(.L_x_311) ;  /* 0x000002b000007945 */ /* 0x000fe80003800000 */
[----:B------:R-:W-:Y:S05]  /*9c60*/  @!P6 BRA `(.L_x_312) ;  /* 0x0000000000a4e947 */ /* 0x000fea0003800000 */
[----:B------:R-:W-:-:S04]  /*9c70*/  LOP3.LUT R19, R19, 0x2, RZ, 0xfc, !PT ;  /* 0x0000000213137812 */ /* 0x000fc800078efcff */
[----:B------:R-:W-:-:S13]  /*9c80*/  ISETP.NE.AND P0, PT, R19, 0x3, PT ;  /* 0x000000031300780c */ /* 0x000fda0003f05270 */
[----:B------:R-:W-:Y:S05]  /*9c90*/  @!P0 BRA `(.L_x_313) ;  /* 0x0000000000048947 */ /* 0x000fea0003800000 */
[----:B------:R-:W-:Y:S01]  /*9ca0*/  BPT.TRAP 0x1 ;  /* 0x000000040000795c */ /* 0x000fe20000300000 */
.L_x_313:
[----:B------:R-:W0:Y:S01]  /*9cb0*/  S2R R3, SR_CgaCtaId ;  /* 0x0000000000037919 */ /* 0x000e220000008800 */
[----:B------:R-:W-:Y:S02]  /*9cc0*/  MOV R0, 0x400 ;  /* 0x0000040000007802 */ /* 0x000fe40000000f00 */
[----:B------:R-:W-:Y:S02]  /*9cd0*/  SHF.L.U32 R2, R10, 0x1f, RZ ;  /* 0x0000001f0a027819 */ /* 0x000fe400000006ff */
[----:B0-----:R-:W-:-:S05]  /*9ce0*/  LEA R0, R3, R0, 0x18 ;  /* 0x0000000003007211 */ /* 0x001fca00078ec0ff */
[----:B------:R-:W-:-:S04]  /*9cf0*/  VIADD R0, R0, 0x20 ;  /* 0x0000002000007836 */ /* 0x000fc80000000000 */
[C---:B------:R-:W-:Y:S02]  /*9d00*/  IMAD R5, R9.reuse, 0x8, R0 ;  /* 0x0000000809057824 */ /* 0x040fe400078e0200 */
[----:B------:R-:W-:Y:S02]  /*9d10*/  VIADD R9, R9, 0x1 ;  /* 0x0000000109097836 */ /* 0x000fe40000000000 */
[----:B------:R-:W0:Y:S03]  /*9d20*/  SYNCS.PHASECHK.TRANS64.TRYWAIT P0, [R5+URZ], R2 ;  /* 0x00000002050075a7 */ /* 0x000e26000800017f */
[----:B------:R-:W-:-:S04]  /*9d30*/  ISETP.NE.AND P1, PT, R9, 0x4, PT ;  /* 0x000000040900780c */ /* 0x000fc80003f25270 */
[----:B------:R-:W-:Y:S02]  /*9d40*/  SEL R3, RZ, 0x1, P1 ;  /* 0x00000001ff037807 */ /* 0x000fe40000800000 */
[----:B------:R-:W-:Y:S02]  /*9d50*/  SEL R9, R9, RZ, P1 ;  /* 0x000000ff09097207 */ /* 0x000fe40000800000 */
[----:B------:R-:W-:-:S03]  /*9d60*/  LOP3.LUT R10, R10, R3, RZ, 0x3c, !PT ;  /* 0x000000030a0a7212 */ /* 0x000fc600078e3cff */
[----:B------:R-:W-:Y:S01]  /*9d70*/  IMAD R7, R9, 0x8, R0 ;  /* 0x0000000809077824 */ /* 0x000fe200078e0200 */
[----:B------:R-:W-:Y:S01]  /*9d80*/  SHF.L.U32 R4, R10, 0x1f, RZ ;  /* 0x0000001f0a047819 */ /* 0x000fe200000006ff */
[----:B0-----:R-:W-:Y:S06]  /*9d90*/  @!P0 BRA `(.L_x_314) ;  /* 0x0000000000dc8947 */ /* 0x001fec0003800000 */
.L_x_325:
[----:B------:R-:W1:Y:S01]  /*9da0*/  SYNCS.PHASECHK.TRANS64.TRYWAIT P0, [R7+URZ], R4 ;  /* 0x00000004070075a7 */ /* 0x000e62000800017f */
[----:B0-----:R-:W-:-:S05]  /*9db0*/  VIADD R2, R9, 0x1 ;  /* 0x0000000109027836 */ /* 0x001fca0000000000 */
[----:B------:R-:W-:-:S04]  /*9dc0*/  ISETP.NE.AND P1, PT, R2, 0x4, PT ;  /* 0x000000040200780c */ /* 0x000fc80003f25270 */
[----:B------:R-:W-:Y:S02]  /*9dd0*/  SEL R3, RZ, 0x1, P1 ;  /* 0x00000001ff037807 */ /* 0x000fe40000800000 */
[----:B------:R-:W-:Y:S02]  /*9de0*/  SEL R9, R2, RZ, P1 ;  /* 0x000000ff02097207 */ /* 0x000fe40000800000 */
[----:B------:R-:W-:-:S03]  /*9df0*/  LOP3.LUT R11, R10, R3, RZ, 0x3c, !PT ;  /* 0x000000030a0b7212 */ /* 0x000fc600078e3cff */
[----:B------:R-:W-:Y:S01]  /*9e00*/  IMAD R6, R9, 0x8, R0 ;  /* 0x0000000809067824 */ /* 0x000fe200078e0200 */
[----:B------:R-:W-:Y:S01]  /*9e10*/  SHF.L.U32 R5, R11, 0x1f, RZ ;  /* 0x0000001f0b057819 */ /* 0x000fe200000006ff */
[----:B-1----:R-:W-:Y:S06]  /*9e20*/  @!P0 BRA `(.L_x_315) ;  /* 0x0000000000cc8947 */ /* 0x002fec0003800000 */
.L_x_326:
[----:B------:R-:W1:Y:S01]  /*9e30*/  SYNCS.PHASECHK.TRANS64.TRYWAIT P0, [R6+URZ], R5 ;  /* 0x00000005060075a7 */ /* 0x000e62000800017f */
[----:B------:R-:W-:-:S05]  /*9e40*/  VIADD R2, R9, 0x1 ;  /* 0x0000000109027836 */ /* 0x000fca0000000000 */
[----:B------:R-:W-:-:S04]  /*9e50*/  ISETP.NE.AND P1, PT, R2, 0x4, PT ;  /* 0x000000040200780c */ /* 0x000fc80003f25270 */
[----:B0-----:R-:W-:Y:S02]  /*9e60*/  SEL R4, RZ, 0x1, P1 ;  /* 0x00000001ff047807 */ /* 0x001fe40000800000 */
[----:B------:R-:W-:Y:S02]  /*9e70*/  SEL R3, R2, RZ, P1 ;  /* 0x000000ff02037207 */ /* 0x000fe40000800000 */
[----:B------:R-:W-:Y:S01]  /*9e80*/  LOP3.LUT R4, R11, R4, RZ, 0x3c, !PT ;  /* 0x000000040b047212 */ /* 0x000fe200078e3cff */
[----:B-1----:R-:W-:Y:S06]  /*9e90*/  @!P0 BRA `(.L_x_316) ;  /* 0x0000000000c48947 */ /* 0x002fec0003800000 */
.L_x_327:
[----:B------:R-:W-:Y:S01]  /*9ea0*/  IMAD R3, R3, 0x8, R0 ;  /* 0x0000000803037824 */ /* 0x000fe200078e0200 */
[----:B------:R-:W-:-:S07]  /*9eb0*/  SHF.L.U32 R0, R4, 0x1f, RZ ;  /* 0x0000001f04007819 */ /* 0x000fce00000006ff */
.L_x_317:
[----:B-1----:R1:W2:Y:S02]  /*9ec0*/  SYNCS.PHASECHK.TRANS64.TRYWAIT P0, [R3+URZ], R0 ;  /* 0x00000000030075a7 */ /* 0x0022a4000800017f */
[----:B--2---:R-:W-:Y:S05]  /*9ed0*/  @!P0 NANOSLEEP.SYNCS 0x989680 ;  /* 0x009896800000895d */ /* 0x004fea0003900000 */
[----:B------:R-:W2:Y:S02]  /*9ee0*/  @!P0 SYNCS.PHASECHK.TRANS64 P0, [R3+URZ], R0 ;  /* 0x00000000030085a7 */ /* 0x000ea4000800007f */
[----:B--2---:R-:W-:Y:S05]  /*9ef0*/  @!P0 BRA `(.L_x_317) ;  /* 0xfffffffc00f08947 */ /* 0x004fea000383ffff */
.L_x_312:
[----:B------:R-:W-:Y:S05]  /*9f00*/  BSYNC B0 ;  /* 0x0000000000007941 */ /* 0x000fea0003800000 */
.L_x_311:
[----:B------:R-:W-:Y:S05]  /*9f10*/  EXIT ;  /* 0x000000000000794d */ /* 0x000fea0003800000 */
.L_x_21:
[----:B----4-:R4:W0:Y:S02]  /*9f20*/  SYNCS.PHASECHK.TRANS64.TRYWAIT P1, [R3+URZ], R0 ;  /* 0x00000000030075a7 */ /* 0x010824000802017f */
[----:B0-----:R-:W-:Y:S05]  /*9f30*/  @!P1 NANOSLEEP.SYNCS 0x989680 ;  /* 0x009896800000995d */ /* 0x001fea0003900000 */
[----:B------:R-:W0:Y:S02]  /*9f40*/  @!P1 SYNCS.PHASECHK.TRANS64 P1, [R3+URZ], R0 ;  /* 0x00000000030095a7 */ /* 0x000e24000802007f */
[----:B0-----:R-:W-:Y:S05]  /*9f50*/  @!P1 BRA `(.L_x_21) ;  /* 0xfffffffc00f09947 */ /* 0x001fea000383ffff */
[----:B------:R-:W-:Y:S05]  /*9f60*/  BRA `(.L_x_20) ;  /* 0xffffff7400707947 */ /* 0x000fea000383ffff */
.L_x_26:
[----:B-1----:R1:W3:Y:S02]  /*9f70*/  SYNCS.PHASECHK.TRANS64.TRYWAIT P1, [R5+URZ], R4 ;  /* 0x00000004050075a7 */ /* 0x0022e4000802017f */
[----:B---3--:R-:W-:Y:S05]  /*9f80*/  @!P1 NANOSLEEP.SYNCS 0x989680 ;  /* 0x009896800000995d */ /* 0x008fea0003900000 */
[----:B------:R-:W3:Y:S02]  /*9f90*/  @!P1 SYNCS.PHASECHK.TRANS64 P1, [R5+URZ], R4 ;  /* 0x00000004050095a7 */ /* 0x000ee4000802007f */
[----:B---3--:R-:W-:Y:S05]  /*9fa0*/  @!P1 BRA `(.L_x_26) ;  /* 0xfffffffc00f09947 */ /* 0x008fea000383ffff */
[----:B------:R-:W-:Y:S05]  /*9fb0*/  BRA `(.L_x_25) ;  /* 0xffffff7800147947 */ /* 0x000fea000383ffff */
.L_x_299:
[----:B------:R-:W-:Y:S01]  /*9fc0*/  BSSY B1, `(.L_x_318) ;  /* 0x0000006000017945 */ /* 0x000fe20003800000 */
[----:B------:R-:W-:-:S07]  /*9fd0*/  IMAD.MOV.U32 R15, RZ, RZ, -0x1 ;  /* 0xffffffffff0f7424 */ /* 0x000fce00078e00ff */
[----:B------:R-:W-:Y:S05]  /*9fe0*/  WARPSYNC.COLLECTIVE R15, `(.L_x_319) ;  /* 0x000000000f0c7348 */ /* 0x000fea0003c00000 */
[----:B------:R-:W-:Y:S02]  /*9ff0*/  ELECT P6, UR62, PT ;  /* 0x00000000003e782f */ /* 0x000fe400038c0000 */
[----:B------:R-:W-:Y:S01]  /*a000*/  MOV R14, UR62 ;  /* 0x0000003e000e7c02 */ /* 0x000fe20008000f00 */
[----:B------:R-:W-:Y:S10]  /*a010*/  ENDCOLLECTIVE ;  /* 0x000000000000791b */ /* 0x000ff40003800000 */
.L_x_319:
[----:B------:R-:W-:Y:S05]  /*a020*/  BSYNC B1 ;  /* 0x0000000000017941 */ /* 0x000fea0003800000 */
.L_x_318:
[----:B------:R-:W-:Y:S05]  /*a030*/  BRA `(.L_x_320) ;  /* 0xfffffff000407947 */ /* 0x000fea000383ffff */
.L_x_302:
[----:B-1----:R1:W2:Y:S02]  /*a040*/  SYNCS.PHASECHK.TRANS64.TRYWAIT P0, [R22+URZ+0x20], R7 ;  /* 0x00002007160075a7 */ /* 0x0022a4000800017f */
[----:B--2---:R-:W-:Y:S05]  /*a050*/  @!P0 NANOSLEEP.SYNCS 0x989680 ;  /* 0x009896800000895d */ /* 0x004fea0003900000 */
[----:B------:R-:W2:Y:S02]  /*a060*/  @!P0 SYNCS.PHASECHK.TRANS64 P0, [R22+URZ+0x20], R7 ;  /* 0x00002007160085a7 */ /* 0x000ea4000800007f */
[----:B--2---:R-:W-:Y:S05]  /*a070*/  @!P0 BRA `(.L_x_302) ;  /* 0xfffffffc00f08947 */ /* 0x004fea000383ffff */
[----:B------:R-:W-:Y:S05]  /*a080*/  BRA `(.L_x_321) ;  /* 0xfffffff0007c7947 */ /* 0x000fea000383ffff */
.L_x_310:
[----:B------:R-:W-:Y:S01]  /*a090*/  BSSY B0, `(.L_x_322) ;  /* 0x0000006000007945 */ /* 0x000fe20003800000 */
[----:B------:R-:W-:-:S07]  /*a0a0*/  IMAD.MOV.U32 R15, RZ, RZ, -0x1 ;  /* 0xffffffffff0f7424 */ /* 0x000fce00078e00ff */
[----:B------:R-:W-:Y:S05]  /*a0b0*/  WARPSYNC.COLLECTIVE R15, `(.L_x_323) ;  /* 0x000000000f0c7348 */ /* 0x000fea0003c00000 */
[----:B------:R-:W-:Y:S02]  /*a0c0*/  ELECT P6, UR62, PT ;  /* 0x00000000003e782f */ /* 0x000fe400038c0000 */
[----:B------:R-:W-:Y:S01]  /*a0d0*/  MOV R14, UR62 ;  /* 0x0000003e000e7c02 */ /* 0x000fe20008000f00 */
[----:B------:R-:W-:Y:S10]  /*a0e0*/  ENDCOLLECTIVE ;  /* 0x000000000000791b */ /* 0x000ff40003800000 */
.L_x_323:
[----:B------:R-:W-:Y:S05]  /*a0f0*/  BSYNC B0 ;  /* 0x0000000000007941 */ /* 0x000fea0003800000 */
.L_x_322:
[----:B------:R-:W-:Y:S05]  /*a100*/  BRA `(.L_x_324) ;  /* 0xfffffff800d07947 */ /* 0x000fea000383ffff */
.L_x_314:
[----:B0-----:R0:W1:Y:S02]  /*a110*/  SYNCS.PHASECHK.TRANS64.TRYWAIT P0, [R5+URZ], R2 ;  /* 0x00000002050075a7 */ /* 0x001064000800017f */
[----:B-1----:R-:W-:Y:S05]  /*a120*/  @!P0 NANOSLEEP.SYNCS 0x989680 ;  /* 0x009896800000895d */ /* 0x002fea0003900000 */
[----:B------:R-:W1:Y:S02]  /*a130*/  @!P0 SYNCS.PHASECHK.TRANS64 P0, [R5+URZ], R2 ;  /* 0x00000002050085a7 */ /* 0x000e64000800007f */
[----:B-1----:R-:W-:Y:S05]  /*a140*/  @!P0 BRA `(.L_x_314) ;  /* 0xfffffffc00f08947 */ /* 0x002fea000383ffff */
[----:B------:R-:W-:Y:S05]  /*a150*/  BRA `(.L_x_325) ;  /* 0xfffffffc00107947 */ /* 0x000fea000383ffff */
.L_x_315:
[----:B0-----:R0:W1:Y:S02]  /*a160*/  SYNCS.PHASECHK.TRANS64.TRYWAIT P0, [R7+URZ], R4 ;  /* 0x00000004070075a7 */ /* 0x001064000800017f */
[----:B-1----:R-:W-:Y:S05]  /*a170*/  @!P0 NANOSLEEP.SYNCS 0x989680 ;  /* 0x009896800000895d */ /* 0x002fea0003900000 */
[----:B------:R-:W1:Y:S02]  /*a180*/  @!P0 SYNCS.PHASECHK.TRANS64 P0, [R7+URZ], R4 ;  /* 0x00000004070085a7 */ /* 0x000e64000800007f */
[----:B-1----:R-:W-:Y:S05]  /*a190*/  @!P0 BRA `(.L_x_315) ;  /* 0xfffffffc00f08947 */ /* 0x002fea000383ffff */
[----:B------:R-:W-:Y:S05]  /*a1a0*/  BRA `(.L_x_326) ;  /* 0xfffffffc00207947 */ /* 0x000fea000383ffff */
.L_x_316:
[----:B0-----:R0:W1:Y:S02]  /*a1b0*/  SYNCS.PHASECHK.TRANS64.TRYWAIT P0, [R6+URZ], R5 ;  /* 0x00000005060075a7 */ /* 0x001064000800017f */
[----:B-1----:R-:W-:Y:S05]  /*a1c0*/  @!P0 NANOSLEEP.SYNCS 0x989680 ;  /* 0x009896800000895d */ /* 0x002fea0003900000 */
[----:B------:R-:W1:Y:S02]  /*a1d0*/  @!P0 SYNCS.PHASECHK.TRANS64 P0, [R6+URZ], R5 ;  /* 0x00000005060085a7 */ /* 0x000e64000800007f */
[----:B-1----:R-:W-:Y:S05]  /*a1e0*/  @!P0 BRA `(.L_x_316) ;  /* 0xfffffffc00f08947 */ /* 0x002fea000383ffff */
[----:B------:R-:W-:Y:S05]  /*a1f0*/  BRA `(.L_x_327) ;  /* 0xfffffffc00287947 */ /* 0x000fea000383ffff */
.L_x_328:
[----:B------:R-:W-:-:S00]  /*a200*/  BRA `(.L_x_328) ;  /* 0xfffffffc00fc7947 */ /* 0x000fc0000383ffff */
[----:B------:R-:W-:-:S00]  /*a210*/  NOP ;  /* 0x0000000000007918 */ /* 0x000fc00000000000 */
        /* <DEDUP_REMOVED lines=14> */
.L_x_329:


//--------------------- .nv.global.init           --------------------------
	.section	.nv.global.init,"aw",@progbits
.nv.global.init:
	.type		$str$22,@object
	.size		$str$22,($str$23 - $str$22)
$str$22:
        /*0000*/ 	.byte	0x6b, 0x5f, 0x74, 0x69, 0x6c, 0x65, 0x5f, 0x63, 0x6f, 0x75, 0x6e, 0x74, 0x20, 0x3e, 0x3d, 0x20
        /*0010*/ 	.byte	0x31, 0x00
	.type		$str$23,@object
	.size		$str$23,(__unnamed_1 - $str$23)
$str$23:
        /*0012*/ 	.byte	0x2f, 0x74, 0x6d, 0x70, 0x2f, 0x63, 0x75, 0x74, 0x6c, 0x61, 0x73, 0x73, 0x5f, 0x73, 0x77, 0x65
        /*0022*/ 	.byte	0x65, 0x70, 0x5f, 0x73, 0x72, 0x63, 0x2f, 0x69, 0x6e, 0x63, 0x6c, 0x75, 0x64, 0x65, 0x2f, 0x63
        /*0032*/ 	.byte	0x75, 0x74, 0x6c, 0x61, 0x73, 0x73, 0x2f, 0x67, 0x65, 0x6d, 0x6d, 0x2f, 0x63, 0x6f, 0x6c, 0x6c
        /*0042*/ 	.byte	0x65, 0x63, 0x74, 0x69, 0x76, 0x65, 0x2f, 0x73, 0x6d, 0x39, 0x30, 0x5f, 0x6d, 0x6d, 0x61, 0x5f
        /*0052*/ 	.byte	0x74, 0x6d, 0x61, 0x5f, 0x67, 0x6d, 0x6d, 0x61, 0x5f, 0x73, 0x73, 0x5f, 0x77, 0x61, 0x72, 0x70
        /*0062*/ 	.byte	0x73, 0x70, 0x65, 0x63, 0x69, 0x61, 0x6c, 0x69, 0x7a, 0x65, 0x64, 0x2e, 0x68, 0x70, 0x70, 0x00
	.type		__unnamed_1,@object
	.size		__unnamed_1,(.L_0 - __unnamed_1)
__unnamed_1:
        /*0072*/ 	.byte	0x76, 0x6f, 0x69, 0x64, 0x20, 0x63, 0x75, 0x74, 0x6c, 0x61, 0x73, 0x73, 0x3a, 0x3a, 0x67, 0x65
        /* <DEDUP_REMOVED lines=173> */
        /*0b52*/ 	.byte	0x69, 0x74, 0x79, 0x5d, 0x00
.L_0:


//--------------------- .nv.shared._ZN7cutlass13device_kernelINS_4gemm6kernel13GemmUniversalIN4cute5tupleIJiiiiEEENS1_10collective13CollectiveMmaINS1_34MainloopSm90TmaGmmaWarpSpecializedILi4ENS5_IJNS4_1CILi2EEESB_NSA_ILi1EEEEEENS1_35KernelTmaWarpSpecializedCooperativeEEENS5_IJNSA_ILi256EEENSA_ILi128EEENSA_ILi32EEEEEEaNS5_IJlSC_lEEEaSK_NS4_8TiledMMAINS4_8MMA_AtomIJNS4_4SM904GMMA27MMA_64x128x32_S32S8S8_SS_TNEEEENS4_6LayoutINS5_IJSB_SC_SC_EEENS5_IJSC_NSA_ILi0EEEST_EEEEENS5_IJNS4_10UnderscoreESW_SW_EEEEENS4_23SM90_TMA_LOAD_MULTICASTENS4_14ComposedLayoutINS4_7SwizzleILi1ELi4ELi3EEENS4_18smem_ptr_flag_bitsILi8EEENSR_INS5_IJNSA_ILi8EEESI_EEENS5_IJSI_SC_EEEEEEEvNS4_8identityESZ_S19_vS1A_EENS_8epilogue10collective6detail29Sm90TmaWarpSpecializedAdapterINS1D_15DefaultEpilogueIaSK_SK_NS1C_6thread17LinearCombinationIaLi1EiiLNS1H_9ScaleType4KindE0ELNS_15FloatRoundStyleE2EaEENS1_15EpilogueDefaultEEEEEvvEEEEvNT_6ParamsE --------------------------
	.section	.nv.shared._ZN7cutlass13device_kernelINS_4gemm6kernel13GemmUniversalIN4cute5tupleIJiiiiEEENS1_10collective13CollectiveMmaINS1_34MainloopSm90TmaGmmaWarpSpecializedILi4ENS5_IJNS4_1CILi2EEESB_NSA_ILi1EEEEEENS1_35KernelTmaWarpSpecializedCooperativeEEENS5_IJNSA_ILi256EEENSA_ILi128EEENSA_ILi32EEEEEEaNS5_IJlSC_lEEEaSK_NS4_8TiledMMAINS4_8MMA_AtomIJNS4_4SM904GMMA27MMA_64x128x32_S32S8S8_SS_TNEEEENS4_6LayoutINS5_IJSB_SC_SC_EEENS5_IJSC_NSA_ILi0EEEST_EEEEENS5_IJNS4_10UnderscoreESW_SW_EEEEENS4_23SM90_TMA_LOAD_MULTICASTENS4_14ComposedLayoutINS4_7SwizzleILi1ELi4ELi3EEENS4_18smem_ptr_flag_bitsILi8EEENSR_INS5_IJNSA_ILi8EEESI_EEENS5_IJSI_SC_EEEEEEEvNS4_8identityESZ_S19_vS1A_EENS_8epilogue10collective6detail29Sm90TmaWarpSpecializedAdapterINS1D_15DefaultEpilogueIaSK_SK_NS1C_6thread17LinearCombinationIaLi1EiiLNS1H_9ScaleType4KindE0ELNS_15FloatRoundStyleE2EaEENS1_15EpilogueDefaultEEEEEvvEEEEvNT_6ParamsE,"aw",@nobits
	.sectionflags	@""
	.align	16
	.zero		1024


//--------------------- .nv.shared.reserved.0     --------------------------
	.section	.nv.shared.reserved.0,"aw",@nobits
	.weak		__nv_reservedSMEM_offset_0_alias
	.size		__nv_reservedSMEM_offset_0_alias, 0, 0
	.other		__nv_reservedSMEM_offset_0_alias,@"STO_CUDA_RESERVED_SHARED STV_DEFAULT"
__nv_reservedSMEM_offset_0_alias:
	.zero		0


//--------------------- .nv.global                --------------------------
	.section	.nv.global,"aw",@nobits
.nv.global:
	.type		_ZN39_INTERNAL_5344437c_4_k_cu_80f64b1f_73264cute1_E,@object
	.size		_ZN39_INTERNAL_5344437c_4_k_cu_80f64b1f_73264cute1_E,(_ZN39_INTERNAL_5344437c_4_k_cu_80f64b1f_73264cuda3std3__45__cpo6cbeginE - _ZN39_INTERNAL_5344437c_4_k_cu_80f64b1f_73264cute1_E)
_ZN39_INTERNAL_5344437c_4_k_cu_80f64b1f_73264cute1_E:
	.zero		1
	.type		_ZN39_INTERNAL_5344437c_4_k_cu_80f64b1f_73264cuda3std3__45__cpo6cbeginE,@object
	.size		_ZN39_INTERNAL_5344437c_4_k_cu_80f64b1f_73264cuda3std3__45__cpo6cbeginE,(_ZN39_INTERNAL_5344437c_4_k_cu_80f64b1f_73264cuda3std3__48in_placeE - _ZN39_INTERNAL_5344437c_4_k_cu_80f64b1f_73264cuda3std3__45__cpo6cbeginE)
_ZN39_INTERNAL_5344437c_4_k_cu_80f64b1f_73264cuda3std3__45__cpo6cbeginE:
	.zero		1
	.type		_ZN39_INTERNAL_5344437c_4_k_cu_80f64b1f_73264cuda3std3__48in_placeE,@object
	.size		_ZN39_INTERNAL_5344437c_4_k_cu_80f64b1f_73264cuda3std3__48in_placeE,(_ZN39_INTERNAL_5344437c_4_k_cu_80f64b1f_73264cuda3std6ranges3__45__cpo9iter_moveE - _ZN39_INTERNAL_5344437c_4_k_cu_80f64b1f_73264cuda3std3__48in_placeE)
_ZN39_INTERNAL_5344437c_4_k_cu_80f64b1f_73264cuda3std3__48in_placeE:
	.zero		1
	.type		_ZN39_INTERNAL_5344437c_4_k_cu_80f64b1f_73264cuda3std6ranges3__45__cpo9iter_moveE,@object
	.size		_ZN39_INTERNAL_5344437c_4_k_cu_80f64b1f_73264cuda3std6ranges3__45__cpo9iter_moveE,(_ZN39_INTERNAL_5344437c_4_k_cu_80f64b1f_73264cuda3std3__45__cpo5beginE - _ZN39_INTERNAL_5344437c_4_k_cu_80f64b1f_73264cuda3std6ranges3__45__cpo9iter_moveE)
_ZN39_INTERNAL_5344437c_4_k_cu_80f64b1f_73264cuda3std6ranges3__45__cpo9iter_moveE:
	.zero		1
	.type		_ZN39_INTERNAL_5344437c_4_k_cu_80f64b1f_73264cuda3std3__45__cpo5beginE,@object
	.size		_ZN39_INTERNAL_5344437c_4_k_cu_80f64b1f_73264cuda3std3__45__cpo5beginE,(_ZN39_INTERNAL_5344437c_4_k_cu_80f64b1f_73264cuda3std3__441_GLOBAL__N__5344437c_4_k_cu_80f64b1f_73266ignoreE - _ZN39_INTERNAL_5344437c_4_k_cu_80f64b1f_73264cuda3std3__45__cpo5beginE)
_ZN39_INTERNAL_5344437c_4_k_cu_80f64b1f_73264cuda3std3__45__cpo5beginE:
	.zero		1
	.type		_ZN39_INTERNAL_5344437c_4_k_cu_80f64b1f_73264cuda3std3__441_GLOBAL__N__5344437c_4_k_cu_80f64b1f_73266ignoreE,@object
	.size		_ZN39_INTERNAL_5344437c_4_k_cu_80f64b1f_73264cuda3std3__441_GLOBAL__N__5344437c_4_k_cu_80f64b1f_73266ignoreE,(_ZN39_INTERNAL_5344437c_4_k_cu_80f64b1f_73264cute7productE - _ZN39_INTERNAL_5344437c_4_k_cu_80f64b1f_73264cuda3std3__441_GLOBAL__N__5344437c_4_k_cu_80f64b1f_73266ignoreE)
_ZN39_INTERNAL_5344437c_4_k_cu_80f64b1f_73264cuda3std3__441_GLOBAL__N__5344437c_4_k_cu_80f64b1f_73266ignoreE:
	.zero		1
	.type		_ZN39_INTERNAL_5344437c_4_k_cu_80f64b1f_73264cute7productE,@object
	.size		_ZN39_INTERNAL_5344437c_4_k_cu_80f64b1f_73264cute7productE,(_ZN39_INTERNAL_5344437c_4_k_cu_80f64b1f_73264cuda3std3__45__cpo3endE - _ZN39_INTERNAL_5344437c_4_k_cu_80f64b1f_73264cute7productE)
_ZN39_INTERNAL_5344437c_4_k_cu_80f64b1f_73264cute7productE:
	.zero		1
	.type		_ZN39_INTERNAL_5344437c_4_k_cu_80f64b1f_73264cuda3std3__45__cpo3endE,@object
	.size		_ZN39_INTERNAL_5344437c_4_k_cu_80f64b1f_73264cuda3std3__45__cpo3endE,(_ZN39_INTERNAL_5344437c_4_k_cu_80f64b1f_73264cuda3std3__419piecewise_constructE - _ZN39_INTERNAL_5344437c_4_k_cu_80f64b1f_73264cuda3std3__45__cpo3endE)
_ZN39_INTERNAL_5344437c_4_k_cu_80f64b1f_73264cuda3std3__45__cpo3endE:
	.zero		1
	.type		_ZN39_INTERNAL_5344437c_4_k_cu_80f64b1f_73264cuda3std3__419piecewise_constructE,@object
	.size		_ZN39_INTERNAL_5344437c_4_k_cu_80f64b1f_73264cuda3std3__419piecewise_constructE,(_ZN39_INTERNAL_5344437c_4_k_cu_80f64b1f_73264cuda3std3__45__cpo4cendE - _ZN39_INTERNAL_5344437c_4_k_cu_80f64b1f_73264cuda3std3__419piecewise_constructE)
_ZN39_INTERNAL_5344437c_4_k_cu_80f64b1f_73264cuda3std3__419piecewise_constructE:
	.zero		1
	.type		_ZN39_INTERNAL_5344437c_4_k_cu_80f64b1f_73264cuda3std3__45__cpo4cendE,@object
	.size		_ZN39_INTERNAL_5344437c_4_k_cu_80f64b1f_73264cuda3std3__45__cpo4cendE,(_ZN39_INTERNAL_5344437c_4_k_cu_80f64b1f_73264cuda3std6ranges3__45__cpo4swapE - _ZN39_INTERNAL_5344437c_4_k_cu_80f64b1f_73264cuda3std3__45__cpo4cendE)
_ZN39_INTERNAL_5344437c_4_k_cu_80f64b1f_73264cuda3std3__45__cpo4cendE:
	.zero		1
	.type		_ZN39_INTERNAL_5344437c_4_k_cu_80f64b1f_73264cuda3std6ranges3__45__cpo4swapE,@object
	.size		_ZN39_INTERNAL_5344437c_4_k_cu_80f64b1f_73264cuda3std6ranges3__45__cpo4swapE,(.L_8 - _ZN39_INTERNAL_5344437c_4_k_cu_80f64b1f_73264cuda3std6ranges3__45__cpo4swapE)
_ZN39_INTERNAL_5344437c_4_k_cu_80f64b1f_73264cuda3std6ranges3__45__cpo4swapE:
	.zero		1
.L_8:


//--------------------- .nv.constant0._ZN7cutlass13device_kernelINS_4gemm6kernel13GemmUniversalIN4cute5tupleIJiiiiEEENS1_10collective13CollectiveMmaINS1_34MainloopSm90TmaGmmaWarpSpecializedILi4ENS5_IJNS4_1CILi2EEESB_NSA_ILi1EEEEEENS1_35KernelTmaWarpSpecializedCooperativeEEENS5_IJNSA_ILi256EEENSA_ILi128EEENSA_ILi32EEEEEEaNS5_IJlSC_lEEEaSK_NS4_8TiledMMAINS4_8MMA_AtomIJNS4_4SM904GMMA27MMA_64x128x32_S32S8S8_SS_TNEEEENS4_6LayoutINS5_IJSB_SC_SC_EEENS5_IJSC_NSA_ILi0EEEST_EEEEENS5_IJNS4_10UnderscoreESW_SW_EEEEENS4_23SM90_TMA_LOAD_MULTICASTENS4_14ComposedLayoutINS4_7SwizzleILi1ELi4ELi3EEENS4_18smem_ptr_flag_bitsILi8EEENSR_INS5_IJNSA_ILi8EEESI_EEENS5_IJSI_SC_EEEEEEEvNS4_8identityESZ_S19_vS1A_EENS_8epilogue10collective6detail29Sm90TmaWarpSpecializedAdapterINS1D_15DefaultEpilogueIaSK_SK_NS1C_6thread17LinearCombinationIaLi1EiiLNS1H_9ScaleType4KindE0ELNS_15FloatRoundStyleE2EaEENS1_15EpilogueDefaultEEEEEvvEEEEvNT_6ParamsE --------------------------
	.section	.nv.constant0._ZN7cutlass13device_kernelINS_4gemm6kernel13GemmUniversalIN4cute5tupleIJiiiiEEENS1_10collective13CollectiveMmaINS1_34MainloopSm90TmaGmmaWarpSpecializedILi4ENS5_IJNS4_1CILi2EEESB_NSA_ILi1EEEEEENS1_35KernelTmaWarpSpecializedCooperativeEEENS5_IJNSA_ILi256EEENSA_ILi128EEENSA_ILi32EEEEEEaNS5_IJlSC_lEEEaSK_NS4_8TiledMMAINS4_8MMA_AtomIJNS4_4SM904GMMA27MMA_64x128x32_S32S8S8_SS_TNEEEENS4_6LayoutINS5_IJSB_SC_SC_EEENS5_IJSC_NSA_ILi0EEEST_EEEEENS5_IJNS4_10UnderscoreESW_SW_EEEEENS4_23SM90_TMA_LOAD_MULTICASTENS4_14ComposedLayoutINS4_7SwizzleILi1ELi4ELi3EEENS4_18smem_ptr_flag_bitsILi8EEENSR_INS5_IJNSA_ILi8EEESI_EEENS5_IJSI_SC_EEEEEEEvNS4_8identityESZ_S19_vS1A_EENS_8epilogue10collective6detail29Sm90TmaWarpSpecializedAdapterINS1D_15DefaultEpilogueIaSK_SK_NS1C_6thread17LinearCombinationIaLi1EiiLNS1H_9ScaleType4KindE0ELNS_15FloatRoundStyleE2EaEENS1_15EpilogueDefaultEEEEEvvEEEEvNT_6ParamsE,"a",@progbits
	.sectionflags	@""
	.align	4
.nv.constant0._ZN7cutlass13device_kernelINS_4gemm6kernel13GemmUniversalIN4cute5tupleIJiiiiEEENS1_10collective13CollectiveMmaINS1_34MainloopSm90TmaGmmaWarpSpecializedILi4ENS5_IJNS4_1CILi2EEESB_NSA_ILi1EEEEEENS1_35KernelTmaWarpSpecializedCooperativeEEENS5_IJNSA_ILi256EEENSA_ILi128EEENSA_ILi32EEEEEEaNS5_IJlSC_lEEEaSK_NS4_8TiledMMAINS4_8MMA_AtomIJNS4_4SM904GMMA27MMA_64x128x32_S32S8S8_SS_TNEEEENS4_6LayoutINS5_IJSB_SC_SC_EEENS5_IJSC_NSA_ILi0EEEST_EEEEENS5_IJNS4_10UnderscoreESW_SW_EEEEENS4_23SM90_TMA_LOAD_MULTICASTENS4_14ComposedLayoutINS4_7SwizzleILi1ELi4ELi3EEENS4_18smem_ptr_flag_bitsILi8EEENSR_INS5_IJNSA_ILi8EEESI_EEENS5_IJSI_SC_EEEEEEEvNS4_8identityESZ_S19_vS1A_EENS_8epilogue10collective6detail29Sm90TmaWarpSpecializedAdapterINS1D_15DefaultEpilogueIaSK_SK_NS1C_6thread17LinearCombinationIaLi1EiiLNS1H_9ScaleType4KindE0ELNS_15FloatRoundStyleE2EaEENS1_15EpilogueDefaultEEEEEvvEEEEvNT_6ParamsE:
	.zero		1664


//--------------------- SYMBOLS --------------------------

	.type		.nv.reservedSmem.offset0,@object
	.size		.nv.reservedSmem.offset0,0x4
	.type		__assertfail,@function
